	.target	sm_90a

	.elftype	@"ET_EXEC"


//--------------------- .note.nv.tkinfo           --------------------------
	.section	.note.nv.tkinfo,"",@"SHT_NOTE"
	.sectionflags	@"SHF_NOTE_NV_TKINFO"
	.tkinfo
        /*0018*/ 	.word	0x00000002
        /*0030*/ 	.string	""
        /*0030*/ 	.string	"ptxas"
        /*0030*/ 	.string	"Cuda compilation tools, release 13.0, V13.0.88"
        /*0030*/ 	.string	"Build cuda_13.0.r13.0/compiler.36424714_0"
        /*0030*/ 	.string	"-arch sm_90a -m 64 "



//--------------------- .note.nv.cuinfo           --------------------------
	.section	.note.nv.cuinfo,"",@"SHT_NOTE"
	.sectionflags	@"SHF_NOTE_NV_CUINFO"
        /*0018*/ 	.short	0x0002
        /*001a*/ 	.short	0x005a
        /*001c*/ 	.short	0x0082
	.zero		2


//--------------------- .nv.info                  --------------------------
	.section	.nv.info,"",@"SHT_CUDA_INFO"
	.align	4


	//----- nvinfo : EIATTR_REGCOUNT
	.align		4
        /*0000*/ 	.byte	0x04, 0x2f
        /*0002*/ 	.short	(.L_15 - .L_14)
	.align		4
.L_14:
        /*0004*/ 	.word	index@(_ZN7cutlass13device_kernelINS_4gemm6kernel13GemmUniversalIN4cute5tupleIJiiiiEEENS1_10collective13CollectiveMmaINS1_34MainloopSm90TmaGmmaWarpSpecializedILi22ENS5_IJNS4_1CILi1EEENSA_ILi2EEESB_EEENS1_35KernelTmaWarpSpecializedCooperativeEEENS5_IJNSA_ILi256EEENSA_ILi64EEENSA_ILi32EEEEEEaNS5_IJlSB_lEEEaSK_NS4_8TiledMMAINS4_8MMA_AtomIJNS4_4SM904GMMA26MMA_64x64x32_S32S8S8_SS_TNEEEENS4_6LayoutINS5_IJSC_SB_SB_EEENS5_IJSB_NSA_ILi0EEEST_EEEEENS5_IJNS4_10UnderscoreESW_SW_EEEEENS4_23SM90_TMA_LOAD_MULTICASTENS4_14ComposedLayoutINS4_7SwizzleILi1ELi4ELi3EEENS4_18smem_ptr_flag_bitsILi8EEENSR_INS5_IJNSA_ILi8EEESI_EEENS5_IJSI_SB_EEEEEEEvNS4_8identityENS4_13SM90_TMA_LOADES19_vS1A_EENS_8epilogue10collective6detail29Sm90TmaWarpSpecializedAdapterINS1E_15DefaultEpilogueIaSK_SK_NS1D_6thread17LinearCombinationIaLi1EiiLNS1I_9ScaleType4KindE0ELNS_15FloatRoundStyleE2EaEENS1_15EpilogueDefaultEEEEEvvEEEEvNT_6ParamsE)
        /*0008*/ 	.word	0x000000a8


	//----- nvinfo : EIATTR_FRAME_SIZE
	.align		4
.L_15:
        /*000c*/ 	.byte	0x04, 0x11
        /*000e*/ 	.short	(.L_17 - .L_16)
	.align		4
.L_16:
        /*0010*/ 	.word	index@(_ZN7cutlass13device_kernelINS_4gemm6kernel13GemmUniversalIN4cute5tupleIJiiiiEEENS1_10collective13CollectiveMmaINS1_34MainloopSm90TmaGmmaWarpSpecializedILi22ENS5_IJNS4_1CILi1EEENSA_ILi2EEESB_EEENS1_35KernelTmaWarpSpecializedCooperativeEEENS5_IJNSA_ILi256EEENSA_ILi64EEENSA_ILi32EEEEEEaNS5_IJlSB_lEEEaSK_NS4_8TiledMMAINS4_8MMA_AtomIJNS4_4SM904GMMA26MMA_64x64x32_S32S8S8_SS_TNEEEENS4_6LayoutINS5_IJSC_SB_SB_EEENS5_IJSB_NSA_ILi0EEEST_EEEEENS5_IJNS4_10UnderscoreESW_SW_EEEEENS4_23SM90_TMA_LOAD_MULTICASTENS4_14ComposedLayoutINS4_7SwizzleILi1ELi4ELi3EEENS4_18smem_ptr_flag_bitsILi8EEENSR_INS5_IJNSA_ILi8EEESI_EEENS5_IJSI_SB_EEEEEEEvNS4_8identityENS4_13SM90_TMA_LOADES19_vS1A_EENS_8epilogue10collective6detail29Sm90TmaWarpSpecializedAdapterINS1E_15DefaultEpilogueIaSK_SK_NS1D_6thread17LinearCombinationIaLi1EiiLNS1I_9ScaleType4KindE0ELNS_15FloatRoundStyleE2EaEENS1_15EpilogueDefaultEEEEEvvEEEEvNT_6ParamsE)
        /*0014*/ 	.word	0x00000000


	//----- nvinfo : EIATTR_MIN_STACK_SIZE
	.align		4
.L_17:
        /*0018*/ 	.byte	0x04, 0x12
        /*001a*/ 	.short	(.L_19 - .L_18)
	.align		4
.L_18:
        /*001c*/ 	.word	index@(_ZN7cutlass13device_kernelINS_4gemm6kernel13GemmUniversalIN4cute5tupleIJiiiiEEENS1_10collective13CollectiveMmaINS1_34MainloopSm90TmaGmmaWarpSpecializedILi22ENS5_IJNS4_1CILi1EEENSA_ILi2EEESB_EEENS1_35KernelTmaWarpSpecializedCooperativeEEENS5_IJNSA_ILi256EEENSA_ILi64EEENSA_ILi32EEEEEEaNS5_IJlSB_lEEEaSK_NS4_8TiledMMAINS4_8MMA_AtomIJNS4_4SM904GMMA26MMA_64x64x32_S32S8S8_SS_TNEEEENS4_6LayoutINS5_IJSC_SB_SB_EEENS5_IJSB_NSA_ILi0EEEST_EEEEENS5_IJNS4_10UnderscoreESW_SW_EEEEENS4_23SM90_TMA_LOAD_MULTICASTENS4_14ComposedLayoutINS4_7SwizzleILi1ELi4ELi3EEENS4_18smem_ptr_flag_bitsILi8EEENSR_INS5_IJNSA_ILi8EEESI_EEENS5_IJSI_SB_EEEEEEEvNS4_8identityENS4_13SM90_TMA_LOADES19_vS1A_EENS_8epilogue10collective6detail29Sm90TmaWarpSpecializedAdapterINS1E_15DefaultEpilogueIaSK_SK_NS1D_6thread17LinearCombinationIaLi1EiiLNS1I_9ScaleType4KindE0ELNS_15FloatRoundStyleE2EaEENS1_15EpilogueDefaultEEEEEvvEEEEvNT_6ParamsE)
        /*0020*/ 	.word	0x00000000
.L_19:


//--------------------- .nv.compat                --------------------------
	.section	.nv.compat,"",@"SHT_CUDA_COMPAT_INFO"
	.align	4
        /*0000*/ 	.byte	0x02, 0x09, 0x01, 0x00, 0x02, 0x02, 0x04, 0x00, 0x02, 0x05, 0x05, 0x00, 0x03, 0x07, 0x01, 0x01
        /*0010*/ 	.byte	0x02, 0x03, 0x01, 0x00, 0x02, 0x06, 0x01, 0x00, 0x04, 0x0b, 0x08, 0x00, 0x00, 0x00, 0x00, 0x00
        /*0020*/ 	.byte	0x00, 0x00, 0x00, 0x00


//--------------------- .nv.info._ZN7cutlass13device_kernelINS_4gemm6kernel13GemmUniversalIN4cute5tupleIJiiiiEEENS1_10collective13CollectiveMmaINS1_34MainloopSm90TmaGmmaWarpSpecializedILi22ENS5_IJNS4_1CILi1EEENSA_ILi2EEESB_EEENS1_35KernelTmaWarpSpecializedCooperativeEEENS5_IJNSA_ILi256EEENSA_ILi64EEENSA_ILi32EEEEEEaNS5_IJlSB_lEEEaSK_NS4_8TiledMMAINS4_8MMA_AtomIJNS4_4SM904GMMA26MMA_64x64x32_S32S8S8_SS_TNEEEENS4_6LayoutINS5_IJSC_SB_SB_EEENS5_IJSB_NSA_ILi0EEEST_EEEEENS5_IJNS4_10UnderscoreESW_SW_EEEEENS4_23SM90_TMA_LOAD_MULTICASTENS4_14ComposedLayoutINS4_7SwizzleILi1ELi4ELi3EEENS4_18smem_ptr_flag_bitsILi8EEENSR_INS5_IJNSA_ILi8EEESI_EEENS5_IJSI_SB_EEEEEEEvNS4_8identityENS4_13SM90_TMA_LOADES19_vS1A_EENS_8epilogue10collective6detail29Sm90TmaWarpSpecializedAdapterINS1E_15DefaultEpilogueIaSK_SK_NS1D_6thread17LinearCombinationIaLi1EiiLNS1I_9ScaleType4KindE0ELNS_15FloatRoundStyleE2EaEENS1_15EpilogueDefaultEEEEEvvEEEEvNT_6ParamsE --------------------------
	.section	.nv.info._ZN7cutlass13device_kernelINS_4gemm6kernel13GemmUniversalIN4cute5tupleIJiiiiEEENS1_10collective13CollectiveMmaINS1_34MainloopSm90TmaGmmaWarpSpecializedILi22ENS5_IJNS4_1CILi1EEENSA_ILi2EEESB_EEENS1_35KernelTmaWarpSpecializedCooperativeEEENS5_IJNSA_ILi256EEENSA_ILi64EEENSA_ILi32EEEEEEaNS5_IJlSB_lEEEaSK_NS4_8TiledMMAINS4_8MMA_AtomIJNS4_4SM904GMMA26MMA_64x64x32_S32S8S8_SS_TNEEEENS4_6LayoutINS5_IJSC_SB_SB_EEENS5_IJSB_NSA_ILi0EEEST_EEEEENS5_IJNS4_10UnderscoreESW_SW_EEEEENS4_23SM90_TMA_LOAD_MULTICASTENS4_14ComposedLayoutINS4_7SwizzleILi1ELi4ELi3EEENS4_18smem_ptr_flag_bitsILi8EEENSR_INS5_IJNSA_ILi8EEESI_EEENS5_IJSI_SB_EEEEEEEvNS4_8identityENS4_13SM90_TMA_LOADES19_vS1A_EENS_8epilogue10collective6detail29Sm90TmaWarpSpecializedAdapterINS1E_15DefaultEpilogueIaSK_SK_NS1D_6thread17LinearCombinationIaLi1EiiLNS1I_9ScaleType4KindE0ELNS_15FloatRoundStyleE2EaEENS1_15EpilogueDefaultEEEEEvvEEEEvNT_6ParamsE,"",@"SHT_CUDA_INFO"
	.sectionflags	@""
	.align	4


	//----- nvinfo : EIATTR_CUDA_API_VERSION
	.align		4
        /*0000*/ 	.byte	0x04, 0x37
        /*0002*/ 	.short	(.L_21 - .L_20)
.L_20:
        /*0004*/ 	.word	0x00000082


	//----- nvinfo : EIATTR_KPARAM_INFO
	.align		4
.L_21:
        /*0008*/ 	.byte	0x04, 0x17
        /*000a*/ 	.short	(.L_23 - .L_22)
.L_22:
        /*000c*/ 	.word	0x00000000
        /*0010*/ 	.short	0x0000
        /*0012*/ 	.short	0x0070
        /*0014*/ 	.byte	0x00, 0xf0, 0x01, 0x10


	//----- nvinfo : EIATTR_SPARSE_MMA_MASK
	.align		4
.L_23:
        /*0018*/ 	.byte	0x03, 0x50
        /*001a*/ 	.short	0x0000


	//----- nvinfo : EIATTR_MAXREG_COUNT
	.align		4
        /*001c*/ 	.byte	0x03, 0x1b
        /*001e*/ 	.short	0x00a8


	//----- nvinfo : EIATTR_NUM_BARRIERS
	.align		4
        /*0020*/ 	.byte	0x02, 0x4c
        /*0022*/ 	.byte	0x01
	.zero		1


	//----- nvinfo : EIATTR_EXTERNS
	.align		4
        /*0024*/ 	.byte	0x04, 0x0f
        /*0026*/ 	.short	(.L_25 - .L_24)


	//   ....[0]....
	.align		4
.L_24:
        /*0028*/ 	.word	index@(__assertfail)


	//----- nvinfo : EIATTR_MERCURY_ISA_VERSION
	.align		4
.L_25:
        /*002c*/ 	.byte	0x03, 0x5f
        /*002e*/ 	.short	0x0101


	//----- nvinfo : EIATTR_INT_WARP_WIDE_INSTR_OFFSETS
	.align		4
        /*0030*/ 	.byte	0x04, 0x31
        /*0032*/ 	.short	(.L_27 - .L_26)


	//   ....[0]....
.L_26:
        /*0034*/ 	.word	0x00000690


	//   ....[1]....
        /*0038*/ 	.word	0x000006b0


	//   ....[2]....
        /*003c*/ 	.word	0x00000880


	//----- nvinfo : EIATTR_COOP_GROUP_MASK_REGIDS
	.align		4
.L_27:
        /*0040*/ 	.byte	0x04, 0x29
        /*0042*/ 	.short	(.L_29 - .L_28)


	//   ....[0]....
.L_28:
        /*0044*/ 	.word	0xffffffff


	//   ....[1]....
        /*0048*/ 	.word	0xffffffff


	//   ....[2]....
        /*004c*/ 	.word	0xffffffff


	//   ....[3]....
        /*0050*/ 	.word	0xffffffff


	//   ....[4]....
        /*0054*/ 	.word	0xffffffff


	//   ....[5]....
        /*0058*/ 	.word	0xffffffff


	//----- nvinfo : EIATTR_COOP_GROUP_INSTR_OFFSETS
	.align		4
.L_29:
        /*005c*/ 	.byte	0x04, 0x28
        /*005e*/ 	.short	(.L_31 - .L_30)


	//   ....[0]....
.L_30:
        /*0060*/ 	.word	0x00000060


	//   ....[1]....
        /*0064*/ 	.word	0x00000070


	//   ....[2]....
        /*0068*/ 	.word	0x00000130


	//   ....[3]....
        /*006c*/ 	.word	0x00000540


	//   ....[4]....
        /*0070*/ 	.word	0x000009f0


	//   ....[5]....
        /*0074*/ 	.word	0x00001430


	//----- nvinfo : EIATTR_REG_RECONFIG
	.align		4
.L_31:
        /*0078*/ 	.byte	0x01, 0x54
	.zero		2


	//----- nvinfo : EIATTR_SYSCALL_OFFSETS
	.align		4
        /*007c*/ 	.byte	0x04, 0x46
        /*007e*/ 	.short	(.L_33 - .L_32)


	//   ....[0]....
.L_32:
        /*0080*/ 	.word	0x00001600


	//----- nvinfo : EIATTR_MBARRIER_INSTR_OFFSETS
	.align		4
.L_33:
        /*0084*/ 	.byte	0x04, 0x39
        /*0086*/ 	.short	(.L_35 - .L_34)


	//   ....[0]....
.L_34:
        /*0088*/ 	.word	0x00000250
        /*008c*/ 	.word	0x000000ff
        /*0090*/ 	.word	0x00000000
        /*0094*/ 	.short	0x0100
        /*0096*/ 	.byte	0x08
	.zero		1


	//   ....[1]....
        /*0098*/ 	.word	0x00000260
        /*009c*/ 	.word	0x000000ff
        /*00a0*/ 	.word	0x000000b0
        /*00a4*/ 	.short	0x0100
        /*00a6*/ 	.byte	0x08
	.zero		1


	//   ....[2]....
        /*00a8*/ 	.word	0x00000270
        /*00ac*/ 	.word	0x000000ff
        /*00b0*/ 	.word	0x00000008
        /*00b4*/ 	.short	0x0100
        /*00b6*/ 	.byte	0x08
	.zero		1


	//   ....[3]....
        /*00b8*/ 	.word	0x00000280
        /*00bc*/ 	.word	0x000000ff
        /*00c0*/ 	.word	0x000000b8
        /*00c4*/ 	.short	0x0100
        /*00c6*/ 	.byte	0x08
	.zero		1


	//   ....[4]....
        /*00c8*/ 	.word	0x00000290
        /*00cc*/ 	.word	0x000000ff
        /*00d0*/ 	.word	0x00000010
        /*00d4*/ 	.short	0x0100
        /*00d6*/ 	.byte	0x08
	.zero		1


	//   ....[5]....
        /*00d8*/ 	.word	0x000002a0
        /*00dc*/ 	.word	0x000000ff
        /*00e0*/ 	.word	0x000000c0
        /*00e4*/ 	.short	0x0100
        /*00e6*/ 	.byte	0x08
	.zero		1


	//   ....[6]....
        /*00e8*/ 	.word	0x000002b0
        /*00ec*/ 	.word	0x000000ff
        /*00f0*/ 	.word	0x00000018
        /*00f4*/ 	.short	0x0100
        /*00f6*/ 	.byte	0x08
	.zero		1


	//   ....[7]....
        /*00f8*/ 	.word	0x000002c0
        /*00fc*/ 	.word	0x000000ff
        /*0100*/ 	.word	0x000000c8
        /*0104*/ 	.short	0x0100
        /*0106*/ 	.byte	0x08
	.zero		1


	//   ....[8]....
        /*0108*/ 	.word	0x000002d0
        /*010c*/ 	.word	0x000000ff
        /*0110*/ 	.word	0x00000020
        /*0114*/ 	.short	0x0100
        /*0116*/ 	.byte	0x08
	.zero		1


	//   ....[9]....
        /*0118*/ 	.word	0x000002e0
        /*011c*/ 	.word	0x000000ff
        /*0120*/ 	.word	0x000000d0
        /*0124*/ 	.short	0x0100
        /*0126*/ 	.byte	0x08
	.zero		1


	//   ....[10]....
        /*0128*/ 	.word	0x000002f0
        /*012c*/ 	.word	0x000000ff
        /*0130*/ 	.word	0x00000028
        /*0134*/ 	.short	0x0100
        /*0136*/ 	.byte	0x08
	.zero		1


	//   ....[11]....
        /*0138*/ 	.word	0x00000300
        /*013c*/ 	.word	0x000000ff
        /*0140*/ 	.word	0x000000d8
        /*0144*/ 	.short	0x0100
        /*0146*/ 	.byte	0x08
	.zero		1


	//   ....[12]....
        /*0148*/ 	.word	0x00000310
        /*014c*/ 	.word	0x000000ff
        /*0150*/ 	.word	0x00000030
        /*0154*/ 	.short	0x0100
        /*0156*/ 	.byte	0x08
	.zero		1


	//   ....[13]....
        /*0158*/ 	.word	0x00000320
        /*015c*/ 	.word	0x000000ff
        /*0160*/ 	.word	0x000000e0
        /*0164*/ 	.short	0x0100
        /*0166*/ 	.byte	0x08
	.zero		1


	//   ....[14]....
        /*0168*/ 	.word	0x00000330
        /*016c*/ 	.word	0x000000ff
        /*0170*/ 	.word	0x00000038
        /*0174*/ 	.short	0x0100
        /*0176*/ 	.byte	0x08
	.zero		1


	//   ....[15]....
        /*0178*/ 	.word	0x00000340
        /*017c*/ 	.word	0x000000ff
        /*0180*/ 	.word	0x000000e8
        /*0184*/ 	.short	0x0100
        /*0186*/ 	.byte	0x08
	.zero		1


	//   ....[16]....
        /*0188*/ 	.word	0x00000350
        /*018c*/ 	.word	0x000000ff
        /*0190*/ 	.word	0x00000040
        /*0194*/ 	.short	0x0100
        /*0196*/ 	.byte	0x08
	.zero		1


	//   ....[17]....
        /*0198*/ 	.word	0x00000360
        /*019c*/ 	.word	0x000000ff
        /*01a0*/ 	.word	0x000000f0
        /*01a4*/ 	.short	0x0100
        /*01a6*/ 	.byte	0x08
	.zero		1


	//   ....[18]....
        /*01a8*/ 	.word	0x00000370
        /*01ac*/ 	.word	0x000000ff
        /*01b0*/ 	.word	0x00000048
        /*01b4*/ 	.short	0x0100
        /*01b6*/ 	.byte	0x08
	.zero		1


	//   ....[19]....
        /*01b8*/ 	.word	0x00000380
        /*01bc*/ 	.word	0x000000ff
        /*01c0*/ 	.word	0x000000f8
        /*01c4*/ 	.short	0x0100
        /*01c6*/ 	.byte	0x08
	.zero		1


	//   ....[20]....
        /*01c8*/ 	.word	0x00000390
        /*01cc*/ 	.word	0x000000ff
        /*01d0*/ 	.word	0x00000050
        /*01d4*/ 	.short	0x0100
        /*01d6*/ 	.byte	0x08
	.zero		1


	//   ....[21]....
        /*01d8*/ 	.word	0x000003a0
        /*01dc*/ 	.word	0x000000ff
        /*01e0*/ 	.word	0x00000100
        /*01e4*/ 	.short	0x0100
        /*01e6*/ 	.byte	0x08
	.zero		1


	//   ....[22]....
        /*01e8*/ 	.word	0x000003b0
        /*01ec*/ 	.word	0x000000ff
        /*01f0*/ 	.word	0x00000058
        /*01f4*/ 	.short	0x0100
        /*01f6*/ 	.byte	0x08
	.zero		1


	//   ....[23]....
        /*01f8*/ 	.word	0x000003c0
        /*01fc*/ 	.word	0x000000ff
        /*0200*/ 	.word	0x00000108
        /*0204*/ 	.short	0x0100
        /*0206*/ 	.byte	0x08
	.zero		1


	//   ....[24]....
        /*0208*/ 	.word	0x000003d0
        /*020c*/ 	.word	0x000000ff
        /*0210*/ 	.word	0x00000060
        /*0214*/ 	.short	0x0100
        /*0216*/ 	.byte	0x08
	.zero		1


	//   ....[25]....
        /*0218*/ 	.word	0x000003e0
        /*021c*/ 	.word	0x000000ff
        /*0220*/ 	.word	0x00000110
        /*0224*/ 	.short	0x0100
        /*0226*/ 	.byte	0x08
	.zero		1


	//   ....[26]....
        /*0228*/ 	.word	0x000003f0
        /*022c*/ 	.word	0x000000ff
        /*0230*/ 	.word	0x00000068
        /*0234*/ 	.short	0x0100
        /*0236*/ 	.byte	0x08
	.zero		1


	//   ....[27]....
        /*0238*/ 	.word	0x00000400
        /*023c*/ 	.word	0x000000ff
        /*0240*/ 	.word	0x00000118
        /*0244*/ 	.short	0x0100
        /*0246*/ 	.byte	0x08
	.zero		1


	//   ....[28]....
        /*0248*/ 	.word	0x00000410
        /*024c*/ 	.word	0x000000ff
        /*0250*/ 	.word	0x00000070
        /*0254*/ 	.short	0x0100
        /*0256*/ 	.byte	0x08
	.zero		1


	//   ....[29]....
        /*0258*/ 	.word	0x00000420
        /*025c*/ 	.word	0x000000ff
        /*0260*/ 	.word	0x00000120
        /*0264*/ 	.short	0x0100
        /*0266*/ 	.byte	0x08
	.zero		1


	//   ....[30]....
        /*0268*/ 	.word	0x00000430
        /*026c*/ 	.word	0x000000ff
        /*0270*/ 	.word	0x00000078
        /*0274*/ 	.short	0x0100
        /*0276*/ 	.byte	0x08
	.zero		1


	//   ....[31]....
        /*0278*/ 	.word	0x00000440
        /*027c*/ 	.word	0x000000ff
        /*0280*/ 	.word	0x00000128
        /*0284*/ 	.short	0x0100
        /*0286*/ 	.byte	0x08
	.zero		1


	//   ....[32]....
        /*0288*/ 	.word	0x00000450
        /*028c*/ 	.word	0x000000ff
        /*0290*/ 	.word	0x00000080
        /*0294*/ 	.short	0x0100
        /*0296*/ 	.byte	0x08
	.zero		1


	//   ....[33]....
        /*0298*/ 	.word	0x00000460
        /*029c*/ 	.word	0x000000ff
        /*02a0*/ 	.word	0x00000130
        /*02a4*/ 	.short	0x0100
        /*02a6*/ 	.byte	0x08
	.zero		1


	//   ....[34]....
        /*02a8*/ 	.word	0x00000470
        /*02ac*/ 	.word	0x000000ff
        /*02b0*/ 	.word	0x00000088
        /*02b4*/ 	.short	0x0100
        /*02b6*/ 	.byte	0x08
	.zero		1


	//   ....[35]....
        /*02b8*/ 	.word	0x00000480
        /*02bc*/ 	.word	0x000000ff
        /*02c0*/ 	.word	0x00000138
        /*02c4*/ 	.short	0x0100
        /*02c6*/ 	.byte	0x08
	.zero		1


	//   ....[36]....
        /*02c8*/ 	.word	0x00000490
        /*02cc*/ 	.word	0x000000ff
        /*02d0*/ 	.word	0x00000090
        /*02d4*/ 	.short	0x0100
        /*02d6*/ 	.byte	0x08
	.zero		1


	//   ....[37]....
        /*02d8*/ 	.word	0x000004a0
        /*02dc*/ 	.word	0x000000ff
        /*02e0*/ 	.word	0x00000140
        /*02e4*/ 	.short	0x0100
        /*02e6*/ 	.byte	0x08
	.zero		1


	//   ....[38]....
        /*02e8*/ 	.word	0x000004b0
        /*02ec*/ 	.word	0x000000ff
        /*02f0*/ 	.word	0x00000098
        /*02f4*/ 	.short	0x0100
        /*02f6*/ 	.byte	0x08
	.zero		1


	//   ....[39]....
        /*02f8*/ 	.word	0x000004c0
        /*02fc*/ 	.word	0x000000ff
        /*0300*/ 	.word	0x00000148
        /*0304*/ 	.short	0x0100
        /*0306*/ 	.byte	0x08
	.zero		1


	//   ....[40]....
        /*0308*/ 	.word	0x000004d0
        /*030c*/ 	.word	0x000000ff
        /*0310*/ 	.word	0x000000a0
        /*0314*/ 	.short	0x0100
        /*0316*/ 	.byte	0x08
	.zero		1


	//   ....[41]....
        /*0318*/ 	.word	0x000004e0
        /*031c*/ 	.word	0x000000ff
        /*0320*/ 	.word	0x00000150
        /*0324*/ 	.short	0x0100
        /*0326*/ 	.byte	0x08
	.zero		1


	//   ....[42]....
        /*0328*/ 	.word	0x000004f0
        /*032c*/ 	.word	0x000000ff
        /*0330*/ 	.word	0x000000a8
        /*0334*/ 	.short	0x0100
        /*0336*/ 	.byte	0x08
	.zero		1


	//   ....[43]....
        /*0338*/ 	.word	0x00000500
        /*033c*/ 	.word	0x000000ff
        /*0340*/ 	.word	0x00000158
        /*0344*/ 	.short	0x0100
        /*0346*/ 	.byte	0x08
	.zero		1


	//   ....[44]....
        /*0348*/ 	.word	0x00000900
        /*034c*/ 	.word	0x000000ff
        /*0350*/ 	.word	0x00000170
        /*0354*/ 	.short	0x0100
        /*0356*/ 	.byte	0x06
	.zero		1


	//   ....[45]....
        /*0358*/ 	.word	0x00000990
        /*035c*/ 	.word	0x000000ff
        /*0360*/ 	.word	0x00000178
        /*0364*/ 	.short	0x0100
        /*0366*/ 	.byte	0x06
	.zero		1


	//   ....[46]....
        /*0368*/ 	.word	0x000016d0
        /*036c*/ 	.word	0x00000003
        /*0370*/ 	.word	0x00000000
        /*0374*/ 	.short	0x010a
        /*0376*/ 	.byte	0x3f
	.zero		1


	//   ....[47]....
        /*0378*/ 	.word	0x00001710
        /*037c*/ 	.word	0x00000003
        /*0380*/ 	.word	0x00000000
        /*0384*/ 	.short	0x010a
        /*0386*/ 	.byte	0x3f
	.zero		1


	//   ....[48]....
        /*0388*/ 	.word	0x000019c0
        /*038c*/ 	.word	0x00000005
        /*0390*/ 	.word	0x00000000
        /*0394*/ 	.short	0x010a
        /*0396*/ 	.byte	0x3f
	.zero		1


	//   ....[49]....
        /*0398*/ 	.word	0x00001a00
        /*039c*/ 	.word	0x00000005
        /*03a0*/ 	.word	0x00000000
        /*03a4*/ 	.short	0x010a
        /*03a6*/ 	.byte	0x3f
	.zero		1


	//   ....[50]....
        /*03a8*/ 	.word	0x00001b50
        /*03ac*/ 	.word	0x00000005
        /*03b0*/ 	.word	0x00000000
        /*03b4*/ 	.short	0x0101
        /*03b6*/ 	.byte	0x3f
	.zero		1


	//   ....[51]....
        /*03b8*/ 	.word	0x00001d70
        /*03bc*/ 	.word	0x00000003
        /*03c0*/ 	.word	0x00000000
        /*03c4*/ 	.short	0x0101
        /*03c6*/ 	.byte	0x3f
	.zero		1


	//   ....[52]....
        /*03c8*/ 	.word	0x000063c0
        /*03cc*/ 	.word	0x00000017
        /*03d0*/ 	.word	0x000000b0
        /*03d4*/ 	.short	0x010a
        /*03d6*/ 	.byte	0x3f
	.zero		1


	//   ....[53]....
        /*03d8*/ 	.word	0x00006730
        /*03dc*/ 	.word	0x00000003
        /*03e0*/ 	.word	0x00000178
        /*03e4*/ 	.short	0x0101
        /*03e6*/ 	.byte	0x3f
	.zero		1


	//   ....[54]....
        /*03e8*/ 	.word	0x00006e90
        /*03ec*/ 	.word	0x00000007
        /*03f0*/ 	.word	0x00000000
        /*03f4*/ 	.short	0x010a
        /*03f6*/ 	.byte	0x3f
	.zero		1


	//   ....[55]....
        /*03f8*/ 	.word	0x00006f10
        /*03fc*/ 	.word	0x00000008
        /*0400*/ 	.word	0x00000000
        /*0404*/ 	.short	0x010a
        /*0406*/ 	.byte	0x3f
	.zero		1


	//   ....[56]....
        /*0408*/ 	.word	0x00006fa0
        /*040c*/ 	.word	0x00000009
        /*0410*/ 	.word	0x00000000
        /*0414*/ 	.short	0x010a
        /*0416*/ 	.byte	0x3f
	.zero		1


	//   ....[57]....
        /*0418*/ 	.word	0x00007030
        /*041c*/ 	.word	0x00000008
        /*0420*/ 	.word	0x00000000
        /*0424*/ 	.short	0x010a
        /*0426*/ 	.byte	0x3f
	.zero		1


	//   ....[58]....
        /*0428*/ 	.word	0x000070c0
        /*042c*/ 	.word	0x00000009
        /*0430*/ 	.word	0x00000000
        /*0434*/ 	.short	0x010a
        /*0436*/ 	.byte	0x3f
	.zero		1


	//   ....[59]....
        /*0438*/ 	.word	0x00007150
        /*043c*/ 	.word	0x00000008
        /*0440*/ 	.word	0x00000000
        /*0444*/ 	.short	0x010a
        /*0446*/ 	.byte	0x3f
	.zero		1


	//   ....[60]....
        /*0448*/ 	.word	0x000071e0
        /*044c*/ 	.word	0x00000009
        /*0450*/ 	.word	0x00000000
        /*0454*/ 	.short	0x010a
        /*0456*/ 	.byte	0x3f
	.zero		1


	//   ....[61]....
        /*0458*/ 	.word	0x00007270
        /*045c*/ 	.word	0x00000008
        /*0460*/ 	.word	0x00000000
        /*0464*/ 	.short	0x010a
        /*0466*/ 	.byte	0x3f
	.zero		1


	//   ....[62]....
        /*0468*/ 	.word	0x00007300
        /*046c*/ 	.word	0x00000009
        /*0470*/ 	.word	0x00000000
        /*0474*/ 	.short	0x010a
        /*0476*/ 	.byte	0x3f
	.zero		1


	//   ....[63]....
        /*0478*/ 	.word	0x00007390
        /*047c*/ 	.word	0x00000008
        /*0480*/ 	.word	0x00000000
        /*0484*/ 	.short	0x010a
        /*0486*/ 	.byte	0x3f
	.zero		1


	//   ....[64]....
        /*0488*/ 	.word	0x00007420
        /*048c*/ 	.word	0x00000009
        /*0490*/ 	.word	0x00000000
        /*0494*/ 	.short	0x010a
        /*0496*/ 	.byte	0x3f
	.zero		1


	//   ....[65]....
        /*0498*/ 	.word	0x000074b0
        /*049c*/ 	.word	0x00000008
        /*04a0*/ 	.word	0x00000000
        /*04a4*/ 	.short	0x010a
        /*04a6*/ 	.byte	0x3f
	.zero		1


	//   ....[66]....
        /*04a8*/ 	.word	0x00007540
        /*04ac*/ 	.word	0x00000009
        /*04b0*/ 	.word	0x00000000
        /*04b4*/ 	.short	0x010a
        /*04b6*/ 	.byte	0x3f
	.zero		1


	//   ....[67]....
        /*04b8*/ 	.word	0x000075d0
        /*04bc*/ 	.word	0x00000008
        /*04c0*/ 	.word	0x00000000
        /*04c4*/ 	.short	0x010a
        /*04c6*/ 	.byte	0x3f
	.zero		1


	//   ....[68]....
        /*04c8*/ 	.word	0x00007660
        /*04cc*/ 	.word	0x00000009
        /*04d0*/ 	.word	0x00000000
        /*04d4*/ 	.short	0x010a
        /*04d6*/ 	.byte	0x3f
	.zero		1


	//   ....[69]....
        /*04d8*/ 	.word	0x000076f0
        /*04dc*/ 	.word	0x00000008
        /*04e0*/ 	.word	0x00000000
        /*04e4*/ 	.short	0x010a
        /*04e6*/ 	.byte	0x3f
	.zero		1


	//   ....[70]....
        /*04e8*/ 	.word	0x00007780
        /*04ec*/ 	.word	0x00000009
        /*04f0*/ 	.word	0x00000000
        /*04f4*/ 	.short	0x010a
        /*04f6*/ 	.byte	0x3f
	.zero		1


	//   ....[71]....
        /*04f8*/ 	.word	0x00007810
        /*04fc*/ 	.word	0x00000008
        /*0500*/ 	.word	0x00000000
        /*0504*/ 	.short	0x010a
        /*0506*/ 	.byte	0x3f
	.zero		1


	//   ....[72]....
        /*0508*/ 	.word	0x000078a0
        /*050c*/ 	.word	0x00000009
        /*0510*/ 	.word	0x00000000
        /*0514*/ 	.short	0x010a
        /*0516*/ 	.byte	0x3f
	.zero		1


	//   ....[73]....
        /*0518*/ 	.word	0x00007930
        /*051c*/ 	.word	0x00000008
        /*0520*/ 	.word	0x00000000
        /*0524*/ 	.short	0x010a
        /*0526*/ 	.byte	0x3f
	.zero		1


	//   ....[74]....
        /*0528*/ 	.word	0x000079c0
        /*052c*/ 	.word	0x0000000b
        /*0530*/ 	.word	0x00000000
        /*0534*/ 	.short	0x010a
        /*0536*/ 	.byte	0x3f
	.zero		1


	//   ....[75]....
        /*0538*/ 	.word	0x00007a50
        /*053c*/ 	.word	0x00000003
        /*0540*/ 	.word	0x00000000
        /*0544*/ 	.short	0x010a
        /*0546*/ 	.byte	0x3f
	.zero		1


	//   ....[76]....
        /*0548*/ 	.word	0x00007ab0
        /*054c*/ 	.word	0x00000003
        /*0550*/ 	.word	0x00000000
        /*0554*/ 	.short	0x010a
        /*0556*/ 	.byte	0x3f
	.zero		1


	//   ....[77]....
        /*0558*/ 	.word	0x00007b00
        /*055c*/ 	.word	0x00000005
        /*0560*/ 	.word	0x00000000
        /*0564*/ 	.short	0x010a
        /*0566*/ 	.byte	0x3f
	.zero		1


	//   ....[78]....
        /*0568*/ 	.word	0x00007bd0
        /*056c*/ 	.word	0x00000017
        /*0570*/ 	.word	0x000000b0
        /*0574*/ 	.short	0x010a
        /*0576*/ 	.byte	0x3f
	.zero		1


	//   ....[79]....
        /*0578*/ 	.word	0x00007ca0
        /*057c*/ 	.word	0x00000007
        /*0580*/ 	.word	0x00000000
        /*0584*/ 	.short	0x010a
        /*0586*/ 	.byte	0x3f
	.zero		1


	//   ....[80]....
        /*0588*/ 	.word	0x00007cf0
        /*058c*/ 	.word	0x00000008
        /*0590*/ 	.word	0x00000000
        /*0594*/ 	.short	0x010a
        /*0596*/ 	.byte	0x3f
	.zero		1


	//   ....[81]....
        /*0598*/ 	.word	0x00007d40
        /*059c*/ 	.word	0x00000009
        /*05a0*/ 	.word	0x00000000
        /*05a4*/ 	.short	0x010a
        /*05a6*/ 	.byte	0x3f
	.zero		1


	//   ....[82]....
        /*05a8*/ 	.word	0x00007d90
        /*05ac*/ 	.word	0x00000008
        /*05b0*/ 	.word	0x00000000
        /*05b4*/ 	.short	0x010a
        /*05b6*/ 	.byte	0x3f
	.zero		1


	//   ....[83]....
        /*05b8*/ 	.word	0x00007de0
        /*05bc*/ 	.word	0x00000009
        /*05c0*/ 	.word	0x00000000
        /*05c4*/ 	.short	0x010a
        /*05c6*/ 	.byte	0x3f
	.zero		1


	//   ....[84]....
        /*05c8*/ 	.word	0x00007e30
        /*05cc*/ 	.word	0x00000008
        /*05d0*/ 	.word	0x00000000
        /*05d4*/ 	.short	0x010a
        /*05d6*/ 	.byte	0x3f
	.zero		1


	//   ....[85]....
        /*05d8*/ 	.word	0x00007e80
        /*05dc*/ 	.word	0x00000009
        /*05e0*/ 	.word	0x00000000
        /*05e4*/ 	.short	0x010a
        /*05e6*/ 	.byte	0x3f
	.zero		1


	//   ....[86]....
        /*05e8*/ 	.word	0x00007ed0
        /*05ec*/ 	.word	0x00000008
        /*05f0*/ 	.word	0x00000000
        /*05f4*/ 	.short	0x010a
        /*05f6*/ 	.byte	0x3f
	.zero		1


	//   ....[87]....
        /*05f8*/ 	.word	0x00007f20
        /*05fc*/ 	.word	0x00000009
        /*0600*/ 	.word	0x00000000
        /*0604*/ 	.short	0x010a
        /*0606*/ 	.byte	0x3f
	.zero		1


	//   ....[88]....
        /*0608*/ 	.word	0x00007f70
        /*060c*/ 	.word	0x00000008
        /*0610*/ 	.word	0x00000000
        /*0614*/ 	.short	0x010a
        /*0616*/ 	.byte	0x3f
	.zero		1


	//   ....[89]....
        /*0618*/ 	.word	0x00007fc0
        /*061c*/ 	.word	0x00000009
        /*0620*/ 	.word	0x00000000
        /*0624*/ 	.short	0x010a
        /*0626*/ 	.byte	0x3f
	.zero		1


	//   ....[90]....
        /*0628*/ 	.word	0x00008010
        /*062c*/ 	.word	0x00000008
        /*0630*/ 	.word	0x00000000
        /*0634*/ 	.short	0x010a
        /*0636*/ 	.byte	0x3f
	.zero		1


	//   ....[91]....
        /*0638*/ 	.word	0x00008060
        /*063c*/ 	.word	0x00000009
        /*0640*/ 	.word	0x00000000
        /*0644*/ 	.short	0x010a
        /*0646*/ 	.byte	0x3f
	.zero		1


	//   ....[92]....
        /*0648*/ 	.word	0x000080b0
        /*064c*/ 	.word	0x00000008
        /*0650*/ 	.word	0x00000000
        /*0654*/ 	.short	0x010a
        /*0656*/ 	.byte	0x3f
	.zero		1


	//   ....[93]....
        /*0658*/ 	.word	0x00008100
        /*065c*/ 	.word	0x00000009
        /*0660*/ 	.word	0x00000000
        /*0664*/ 	.short	0x010a
        /*0666*/ 	.byte	0x3f
	.zero		1


	//   ....[94]....
        /*0668*/ 	.word	0x00008150
        /*066c*/ 	.word	0x00000008
        /*0670*/ 	.word	0x00000000
        /*0674*/ 	.short	0x010a
        /*0676*/ 	.byte	0x3f
	.zero		1


	//   ....[95]....
        /*0678*/ 	.word	0x000081a0
        /*067c*/ 	.word	0x00000009
        /*0680*/ 	.word	0x00000000
        /*0684*/ 	.short	0x010a
        /*0686*/ 	.byte	0x3f
	.zero		1


	//   ....[96]....
        /*0688*/ 	.word	0x000081f0
        /*068c*/ 	.word	0x00000008
        /*0690*/ 	.word	0x00000000
        /*0694*/ 	.short	0x010a
        /*0696*/ 	.byte	0x3f
	.zero		1


	//   ....[97]....
        /*0698*/ 	.word	0x00008240
        /*069c*/ 	.word	0x00000009
        /*06a0*/ 	.word	0x00000000
        /*06a4*/ 	.short	0x010a
        /*06a6*/ 	.byte	0x3f
	.zero		1


	//   ....[98]....
        /*06a8*/ 	.word	0x00008290
        /*06ac*/ 	.word	0x00000008
        /*06b0*/ 	.word	0x00000000
        /*06b4*/ 	.short	0x010a
        /*06b6*/ 	.byte	0x3f
	.zero		1


	//   ....[99]....
        /*06b8*/ 	.word	0x000082e0
        /*06bc*/ 	.word	0x0000000b
        /*06c0*/ 	.word	0x00000000
        /*06c4*/ 	.short	0x010a
        /*06c6*/ 	.byte	0x3f
	.zero		1


	//----- nvinfo : EIATTR_NUM_MBARRIERS
	.align		4
.L_35:
        /*06c8*/ 	.byte	0x03, 0x38
        /*06ca*/ 	.short	0x002e


	//----- nvinfo : EIATTR_EXIT_INSTR_OFFSETS
	.align		4
        /*06cc*/ 	.byte	0x04, 0x1c
        /*06ce*/ 	.short	(.L_37 - .L_36)


	//   ....[0]....
.L_36:
        /*06d0*/ 	.word	0x00000b50


	//   ....[1]....
        /*06d4*/ 	.word	0x00001370


	//   ....[2]....
        /*06d8*/ 	.word	0x00005ad0


	//   ....[3]....
        /*06dc*/ 	.word	0x00006030


	//   ....[4]....
        /*06e0*/ 	.word	0x00007aa0


	//----- nvinfo : EIATTR_MAX_THREADS
	.align		4
.L_37:
        /*06e4*/ 	.byte	0x04, 0x05
        /*06e6*/ 	.short	(.L_39 - .L_38)
.L_38:
        /*06e8*/ 	.word	0x00000180
        /*06ec*/ 	.word	0x00000001
        /*06f0*/ 	.word	0x00000001


	//----- nvinfo : EIATTR_CRS_STACK_SIZE
	.align		4
.L_39:
        /*06f4*/ 	.byte	0x04, 0x1e
        /*06f6*/ 	.short	(.L_41 - .L_40)
.L_40:
        /*06f8*/ 	.word	0x00000000


	//----- nvinfo : EIATTR_CBANK_PARAM_SIZE
	.align		4
.L_41:
        /*06fc*/ 	.byte	0x03, 0x19
        /*06fe*/ 	.short	0x0470


	//----- nvinfo : EIATTR_PARAM_CBANK
	.align		4
        /*0700*/ 	.byte	0x04, 0x0a
        /*0702*/ 	.short	(.L_43 - .L_42)
	.align		4
.L_42:
        /*0704*/ 	.word	index@(.nv.constant0._ZN7cutlass13device_kernelINS_4gemm6kernel13GemmUniversalIN4cute5tupleIJiiiiEEENS1_10collective13CollectiveMmaINS1_34MainloopSm90TmaGmmaWarpSpecializedILi22ENS5_IJNS4_1CILi1EEENSA_ILi2EEESB_EEENS1_35KernelTmaWarpSpecializedCooperativeEEENS5_IJNSA_ILi256EEENSA_ILi64EEENSA_ILi32EEEEEEaNS5_IJlSB_lEEEaSK_NS4_8TiledMMAINS4_8MMA_AtomIJNS4_4SM904GMMA26MMA_64x64x32_S32S8S8_SS_TNEEEENS4_6LayoutINS5_IJSC_SB_SB_EEENS5_IJSB_NSA_ILi0EEEST_EEEEENS5_IJNS4_10UnderscoreESW_SW_EEEEENS4_23SM90_TMA_LOAD_MULTICASTENS4_14ComposedLayoutINS4_7SwizzleILi1ELi4ELi3EEENS4_18smem_ptr_flag_bitsILi8EEENSR_INS5_IJNSA_ILi8EEESI_EEENS5_IJSI_SB_EEEEEEEvNS4_8identityENS4_13SM90_TMA_LOADES19_vS1A_EENS_8epilogue10collective6detail29Sm90TmaWarpSpecializedAdapterINS1E_15DefaultEpilogueIaSK_SK_NS1D_6thread17LinearCombinationIaLi1EiiLNS1I_9ScaleType4KindE0ELNS_15FloatRoundStyleE2EaEENS1_15EpilogueDefaultEEEEEvvEEEEvNT_6ParamsE)
        /*0708*/ 	.short	0x0210
        /*070a*/ 	.short	0x0470


	//----- nvinfo : EIATTR_SW_WAR
	.align		4
.L_43:
        /*070c*/ 	.byte	0x04, 0x36
        /*070e*/ 	.short	(.L_45 - .L_44)
.L_44:
        /*0710*/ 	.word	0x00000008
.L_45:


//--------------------- .nv.callgraph             --------------------------
	.section	.nv.callgraph,"",@"SHT_CUDA_CALLGRAPH"
	.align	4
	.sectionentsize	8
	.align		4
        /*0000*/ 	.word	0x00000000
	.align		4
        /*0004*/ 	.word	0xffffffff
	.align		4
        /*0008*/ 	.word	index@(_ZN7cutlass13device_kernelINS_4gemm6kernel13GemmUniversalIN4cute5tupleIJiiiiEEENS1_10collective13CollectiveMmaINS1_34MainloopSm90TmaGmmaWarpSpecializedILi22ENS5_IJNS4_1CILi1EEENSA_ILi2EEESB_EEENS1_35KernelTmaWarpSpecializedCooperativeEEENS5_IJNSA_ILi256EEENSA_ILi64EEENSA_ILi32EEEEEEaNS5_IJlSB_lEEEaSK_NS4_8TiledMMAINS4_8MMA_AtomIJNS4_4SM904GMMA26MMA_64x64x32_S32S8S8_SS_TNEEEENS4_6LayoutINS5_IJSC_SB_SB_EEENS5_IJSB_NSA_ILi0EEEST_EEEEENS5_IJNS4_10UnderscoreESW_SW_EEEEENS4_23SM90_TMA_LOAD_MULTICASTENS4_14ComposedLayoutINS4_7SwizzleILi1ELi4ELi3EEENS4_18smem_ptr_flag_bitsILi8EEENSR_INS5_IJNSA_ILi8EEESI_EEENS5_IJSI_SB_EEEEEEEvNS4_8identityENS4_13SM90_TMA_LOADES19_vS1A_EENS_8epilogue10collective6detail29Sm90TmaWarpSpecializedAdapterINS1E_15DefaultEpilogueIaSK_SK_NS1D_6thread17LinearCombinationIaLi1EiiLNS1I_9ScaleType4KindE0ELNS_15FloatRoundStyleE2EaEENS1_15EpilogueDefaultEEEEEvvEEEEvNT_6ParamsE)
	.align		4
        /*000c*/ 	.word	index@(__assertfail)
	.align		4
        /*0010*/ 	.word	0x00000000
	.align		4
        /*0014*/ 	.word	0xfffffffe
	.align		4
        /*0018*/ 	.word	0x00000000
	.align		4
        /*001c*/ 	.word	0xfffffffd
	.align		4
        /*0020*/ 	.word	0x00000000
	.align		4
        /*0024*/ 	.word	0xfffffffc


//--------------------- .nv.constant4             --------------------------
	.section	.nv.constant4,"a",@progbits
	.align	8
	.align		8
.nv.constant4:
        /*0000*/ 	.dword	__assertfail
	.align		8
        /*0008*/ 	.dword	__unnamed_1
	.align		8
        /*0010*/ 	.dword	_ZN40_INTERNAL_f7d5055f_4_k_cu_6aea6976_192814cuda3std3__45__cpo5beginE
	.align		8
        /*0018*/ 	.dword	_ZN40_INTERNAL_f7d5055f_4_k_cu_6aea6976_192814cuda3std3__45__cpo3endE
	.align		8
        /*0020*/ 	.dword	_ZN40_INTERNAL_f7d5055f_4_k_cu_6aea6976_192814cuda3std3__45__cpo6cbeginE
	.align		8
        /*0028*/ 	.dword	_ZN40_INTERNAL_f7d5055f_4_k_cu_6aea6976_192814cuda3std3__45__cpo4cendE
	.align		8
        /*0030*/ 	.dword	_ZN40_INTERNAL_f7d5055f_4_k_cu_6aea6976_192814cuda3std3__442_GLOBAL__N__f7d5055f_4_k_cu_6aea6976_192816ignoreE
	.align		8
        /*0038*/ 	.dword	_ZN40_INTERNAL_f7d5055f_4_k_cu_6aea6976_192814cuda3std3__419piecewise_constructE
	.align		8
        /*0040*/ 	.dword	_ZN40_INTERNAL_f7d5055f_4_k_cu_6aea6976_192814cuda3std3__48in_placeE
	.align		8
        /*0048*/ 	.dword	_ZN40_INTERNAL_f7d5055f_4_k_cu_6aea6976_192814cuda3std6ranges3__45__cpo4swapE
	.align		8
        /*0050*/ 	.dword	_ZN40_INTERNAL_f7d5055f_4_k_cu_6aea6976_192814cuda3std6ranges3__45__cpo9iter_moveE
	.align		8
        /*0058*/ 	.dword	_ZN40_INTERNAL_f7d5055f_4_k_cu_6aea6976_192814cute7productE
	.align		8
        /*0060*/ 	.dword	_ZN40_INTERNAL_f7d5055f_4_k_cu_6aea6976_192814cute1_E
	.align		8
        /*0068*/ 	.dword	$str$22
	.align		8
        /*0070*/ 	.dword	$str$23


//--------------------- .text._ZN7cutlass13device_kernelINS_4gemm6kernel13GemmUniversalIN4cute5tupleIJiiiiEEENS1_10collective13CollectiveMmaINS1_34MainloopSm90TmaGmmaWarpSpecializedILi22ENS5_IJNS4_1CILi1EEENSA_ILi2EEESB_EEENS1_35KernelTmaWarpSpecializedCooperativeEEENS5_IJNSA_ILi256EEENSA_ILi64EEENSA_ILi32EEEEEEaNS5_IJlSB_lEEEaSK_NS4_8TiledMMAINS4_8MMA_AtomIJNS4_4SM904GMMA26MMA_64x64x32_S32S8S8_SS_TNEEEENS4_6LayoutINS5_IJSC_SB_SB_EEENS5_IJSB_NSA_ILi0EEEST_EEEEENS5_IJNS4_10UnderscoreESW_SW_EEEEENS4_23SM90_TMA_LOAD_MULTICASTENS4_14ComposedLayoutINS4_7SwizzleILi1ELi4ELi3EEENS4_18smem_ptr_flag_bitsILi8EEENSR_INS5_IJNSA_ILi8EEESI_EEENS5_IJSI_SB_EEEEEEEvNS4_8identityENS4_13SM90_TMA_LOADES19_vS1A_EENS_8epilogue10collective6detail29Sm90TmaWarpSpecializedAdapterINS1E_15DefaultEpilogueIaSK_SK_NS1D_6thread17LinearCombinationIaLi1EiiLNS1I_9ScaleType4KindE0ELNS_15FloatRoundStyleE2EaEENS1_15EpilogueDefaultEEEEEvvEEEEvNT_6ParamsE --------------------------
	.section	.text._ZN7cutlass13device_kernelINS_4gemm6kernel13GemmUniversalIN4cute5tupleIJiiiiEEENS1_10collective13CollectiveMmaINS1_34MainloopSm90TmaGmmaWarpSpecializedILi22ENS5_IJNS4_1CILi1EEENSA_ILi2EEESB_EEENS1_35KernelTmaWarpSpecializedCooperativeEEENS5_IJNSA_ILi256EEENSA_ILi64EEENSA_ILi32EEEEEEaNS5_IJlSB_lEEEaSK_NS4_8TiledMMAINS4_8MMA_AtomIJNS4_4SM904GMMA26MMA_64x64x32_S32S8S8_SS_TNEEEENS4_6LayoutINS5_IJSC_SB_SB_EEENS5_IJSB_NSA_ILi0EEEST_EEEEENS5_IJNS4_10UnderscoreESW_SW_EEEEENS4_23SM90_TMA_LOAD_MULTICASTENS4_14ComposedLayoutINS4_7SwizzleILi1ELi4ELi3EEENS4_18smem_ptr_flag_bitsILi8EEENSR_INS5_IJNSA_ILi8EEESI_EEENS5_IJSI_SB_EEEEEEEvNS4_8identityENS4_13SM90_TMA_LOADES19_vS1A_EENS_8epilogue10collective6detail29Sm90TmaWarpSpecializedAdapterINS1E_15DefaultEpilogueIaSK_SK_NS1D_6thread17LinearCombinationIaLi1EiiLNS1I_9ScaleType4KindE0ELNS_15FloatRoundStyleE2EaEENS1_15EpilogueDefaultEEEEEvvEEEEvNT_6ParamsE,"ax",@progbits
	.align	128
.text._ZN7cutlass13device_kernelINS_4gemm6kernel13GemmUniversalIN4cute5tupleIJiiiiEEENS1_10collective13CollectiveMmaINS1_34MainloopSm90TmaGmmaWarpSpecializedILi22ENS5_IJNS4_1CILi1EEENSA_ILi2EEESB_EEENS1_35KernelTmaWarpSpecializedCooperativeEEENS5_IJNSA_ILi256EEENSA_ILi64EEENSA_ILi32EEEEEEaNS5_IJlSB_lEEEaSK_NS4_8TiledMMAINS4_8MMA_AtomIJNS4_4SM904GMMA26MMA_64x64x32_S32S8S8_SS_TNEEEENS4_6LayoutINS5_IJSC_SB_SB_EEENS5_IJSB_NSA_ILi0EEEST_EEEEENS5_IJNS4_10UnderscoreESW_SW_EEEEENS4_23SM90_TMA_LOAD_MULTICASTENS4_14ComposedLayoutINS4_7SwizzleILi1ELi4ELi3EEENS4_18smem_ptr_flag_bitsILi8EEENSR_INS5_IJNSA_ILi8EEESI_EEENS5_IJSI_SB_EEEEEEEvNS4_8identityENS4_13SM90_TMA_LOADES19_vS1A_EENS_8epilogue10collective6detail29Sm90TmaWarpSpecializedAdapterINS1E_15DefaultEpilogueIaSK_SK_NS1D_6thread17LinearCombinationIaLi1EiiLNS1I_9ScaleType4KindE0ELNS_15FloatRoundStyleE2EaEENS1_15EpilogueDefaultEEEEEvvEEEEvNT_6ParamsE:
        .type           _ZN7cutlass13device_kernelINS_4gemm6kernel13GemmUniversalIN4cute5tupleIJiiiiEEENS1_10collective13CollectiveMmaINS1_34MainloopSm90TmaGmmaWarpSpecializedILi22ENS5_IJNS4_1CILi1EEENSA_ILi2EEESB_EEENS1_35KernelTmaWarpSpecializedCooperativeEEENS5_IJNSA_ILi256EEENSA_ILi64EEENSA_ILi32EEEEEEaNS5_IJlSB_lEEEaSK_NS4_8TiledMMAINS4_8MMA_AtomIJNS4_4SM904GMMA26MMA_64x64x32_S32S8S8_SS_TNEEEENS4_6LayoutINS5_IJSC_SB_SB_EEENS5_IJSB_NSA_ILi0EEEST_EEEEENS5_IJNS4_10UnderscoreESW_SW_EEEEENS4_23SM90_TMA_LOAD_MULTICASTENS4_14ComposedLayoutINS4_7SwizzleILi1ELi4ELi3EEENS4_18smem_ptr_flag_bitsILi8EEENSR_INS5_IJNSA_ILi8EEESI_EEENS5_IJSI_SB_EEEEEEEvNS4_8identityENS4_13SM90_TMA_LOADES19_vS1A_EENS_8epilogue10collective6detail29Sm90TmaWarpSpecializedAdapterINS1E_15DefaultEpilogueIaSK_SK_NS1D_6thread17LinearCombinationIaLi1EiiLNS1I_9ScaleType4KindE0ELNS_15FloatRoundStyleE2EaEENS1_15EpilogueDefaultEEEEEvvEEEEvNT_6ParamsE,@function
        .size           _ZN7cutlass13device_kernelINS_4gemm6kernel13GemmUniversalIN4cute5tupleIJiiiiEEENS1_10collective13CollectiveMmaINS1_34MainloopSm90TmaGmmaWarpSpecializedILi22ENS5_IJNS4_1CILi1EEENSA_ILi2EEESB_EEENS1_35KernelTmaWarpSpecializedCooperativeEEENS5_IJNSA_ILi256EEENSA_ILi64EEENSA_ILi32EEEEEEaNS5_IJlSB_lEEEaSK_NS4_8TiledMMAINS4_8MMA_AtomIJNS4_4SM904GMMA26MMA_64x64x32_S32S8S8_SS_TNEEEENS4_6LayoutINS5_IJSC_SB_SB_EEENS5_IJSB_NSA_ILi0EEEST_EEEEENS5_IJNS4_10UnderscoreESW_SW_EEEEENS4_23SM90_TMA_LOAD_MULTICASTENS4_14ComposedLayoutINS4_7SwizzleILi1ELi4ELi3EEENS4_18smem_ptr_flag_bitsILi8EEENSR_INS5_IJNSA_ILi8EEESI_EEENS5_IJSI_SB_EEEEEEEvNS4_8identityENS4_13SM90_TMA_LOADES19_vS1A_EENS_8epilogue10collective6detail29Sm90TmaWarpSpecializedAdapterINS1E_15DefaultEpilogueIaSK_SK_NS1D_6thread17LinearCombinationIaLi1EiiLNS1I_9ScaleType4KindE0ELNS_15FloatRoundStyleE2EaEENS1_15EpilogueDefaultEEEEEvvEEEEvNT_6ParamsE,(.L_x_240 - _ZN7cutlass13device_kernelINS_4gemm6kernel13GemmUniversalIN4cute5tupleIJiiiiEEENS1_10collective13CollectiveMmaINS1_34MainloopSm90TmaGmmaWarpSpecializedILi22ENS5_IJNS4_1CILi1EEENSA_ILi2EEESB_EEENS1_35KernelTmaWarpSpecializedCooperativeEEENS5_IJNSA_ILi256EEENSA_ILi64EEENSA_ILi32EEEEEEaNS5_IJlSB_lEEEaSK_NS4_8TiledMMAINS4_8MMA_AtomIJNS4_4SM904GMMA26MMA_64x64x32_S32S8S8_SS_TNEEEENS4_6LayoutINS5_IJSC_SB_SB_EEENS5_IJSB_NSA_ILi0EEEST_EEEEENS5_IJNS4_10UnderscoreESW_SW_EEEEENS4_23SM90_TMA_LOAD_MULTICASTENS4_14ComposedLayoutINS4_7SwizzleILi1ELi4ELi3EEENS4_18smem_ptr_flag_bitsILi8EEENSR_INS5_IJNSA_ILi8EEESI_EEENS5_IJSI_SB_EEEEEEEvNS4_8identityENS4_13SM90_TMA_LOADES19_vS1A_EENS_8epilogue10collective6detail29Sm90TmaWarpSpecializedAdapterINS1E_15DefaultEpilogueIaSK_SK_NS1D_6thread17LinearCombinationIaLi1EiiLNS1I_9ScaleType4KindE0ELNS_15FloatRoundStyleE2EaEENS1_15EpilogueDefaultEEEEEvvEEEEvNT_6ParamsE)
        .other          _ZN7cutlass13device_kernelINS_4gemm6kernel13GemmUniversalIN4cute5tupleIJiiiiEEENS1_10collective13CollectiveMmaINS1_34MainloopSm90TmaGmmaWarpSpecializedILi22ENS5_IJNS4_1CILi1EEENSA_ILi2EEESB_EEENS1_35KernelTmaWarpSpecializedCooperativeEEENS5_IJNSA_ILi256EEENSA_ILi64EEENSA_ILi32EEEEEEaNS5_IJlSB_lEEEaSK_NS4_8TiledMMAINS4_8MMA_AtomIJNS4_4SM904GMMA26MMA_64x64x32_S32S8S8_SS_TNEEEENS4_6LayoutINS5_IJSC_SB_SB_EEENS5_IJSB_NSA_ILi0EEEST_EEEEENS5_IJNS4_10UnderscoreESW_SW_EEEEENS4_23SM90_TMA_LOAD_MULTICASTENS4_14ComposedLayoutINS4_7SwizzleILi1ELi4ELi3EEENS4_18smem_ptr_flag_bitsILi8EEENSR_INS5_IJNSA_ILi8EEESI_EEENS5_IJSI_SB_EEEEEEEvNS4_8identityENS4_13SM90_TMA_LOADES19_vS1A_EENS_8epilogue10collective6detail29Sm90TmaWarpSpecializedAdapterINS1E_15DefaultEpilogueIaSK_SK_NS1D_6thread17LinearCombinationIaLi1EiiLNS1I_9ScaleType4KindE0ELNS_15FloatRoundStyleE2EaEENS1_15EpilogueDefaultEEEEEvvEEEEvNT_6ParamsE,@"STO_CUDA_ENTRY STV_DEFAULT"
_ZN7cutlass13device_kernelINS_4gemm6kernel13GemmUniversalIN4cute5tupleIJiiiiEEENS1_10collective13CollectiveMmaINS1_34MainloopSm90TmaGmmaWarpSpecializedILi22ENS5_IJNS4_1CILi1EEENSA_ILi2EEESB_EEENS1_35KernelTmaWarpSpecializedCooperativeEEENS5_IJNSA_ILi256EEENSA_ILi64EEENSA_ILi32EEEEEEaNS5_IJlSB_lEEEaSK_NS4_8TiledMMAINS4_8MMA_AtomIJNS4_4SM904GMMA26MMA_64x64x32_S32S8S8_SS_TNEEEENS4_6LayoutINS5_IJSC_SB_SB_EEENS5_IJSB_NSA_ILi0EEEST_EEEEENS5_IJNS4_10UnderscoreESW_SW_EEEEENS4_23SM90_TMA_LOAD_MULTICASTENS4_14ComposedLayoutINS4_7SwizzleILi1ELi4ELi3EEENS4_18smem_ptr_flag_bitsILi8EEENSR_INS5_IJNSA_ILi8EEESI_EEENS5_IJSI_SB_EEEEEEEvNS4_8identityENS4_13SM90_TMA_LOADES19_vS1A_EENS_8epilogue10collective6detail29Sm90TmaWarpSpecializedAdapterINS1E_15DefaultEpilogueIaSK_SK_NS1D_6thread17LinearCombinationIaLi1EiiLNS1I_9ScaleType4KindE0ELNS_15FloatRoundStyleE2EaEENS1_15EpilogueDefaultEEEEEvvEEEEvNT_6ParamsE:
[----:B------:R-:W0:Y:S01]  /*0000*/  LDC R1, c[0x0][0x28] ;  /* 0x00000a00ff017b82 */ /* 0x000e220000000800 */
[----:B------:R-:W1:Y:S01]  /*0010*/  S2R R18, SR_TID.X ;  /* 0x0000000000127919 */ /* 0x000e620000002100 */
[----:B------:R-:W-:Y:S01]  /*0020*/  ELECT P0, URZ, PT ;  /* 0x00000000003f782f */ /* 0x000fe20003800000 */
[----:B------:R-:W-:Y:S01]  /*0030*/  BSSY B0, `(.L_x_0) ;  /* 0x000000f000007945 */ /* 0x000fe20003800000 */
[--C-:B-1----:R-:W-:Y:S02]  /*0040*/  SHF.R.U32.HI R0, RZ, 0x5, R18.reuse ;  /* 0x00000005ff007819 */ /* 0x102fe40000011612 */
[----:B------:R-:W-:-:S03]  /*0050*/  SHF.R.U32.HI R3, RZ, 0x7, R18 ;  /* 0x00000007ff037819 */ /* 0x000fc60000011612 */
[----:B------:R-:W1:Y:S04]  /*0060*/  SHFL.IDX PT, R2, R0, RZ, 0x1f ;  /* 0x00001fff00027589 */ /* 0x000e6800000e0000 */
[----:B------:R2:W3:Y:S01]  /*0070*/  SHFL.IDX PT, R5, R3, RZ, 0x1f ;  /* 0x00001fff03057589 */ /* 0x0004e200000e0000 */
[----:B-1----:R-:W-:-:S13]  /*0080*/  ISETP.NE.OR P0, PT, R2, RZ, !P0 ;  /* 0x000000ff0200720c */ /* 0x002fda0004705670 */
[----:B0-23--:R-:W-:Y:S05]  /*0090*/  @P0 BRA `(.L_x_1) ;  /* 0x0000000000200947 */ /* 0x00dfea0003800000 */
[----:B------:R-:W-:Y:S02]  /*00a0*/  ULDC.64 UR4, c[0x0][0x198] ;  /* 0x0000660000047ab9 */ /* 0x000fe40000000a00 */
[----:B------:R-:W-:Y:S02]  /*00b0*/  UIADD3 UR6, UP0, UR4, 0xf0, URZ ;  /* 0x000000f004067890 */ /* 0x000fe4000ff1e03f */
[----:B------:R-:W-:Y:S02]  /*00c0*/  UIADD3 UR4, UP1, UR4, 0x1f0, URZ ;  /* 0x000001f004047890 */ /* 0x000fe4000ff3e03f */
[----:B------:R-:W-:Y:S02]  /*00d0*/  UIADD3.X UR7, URZ, UR5, URZ, UP0, !UPT ;  /* 0x000000053f077290 */ /* 0x000fe400087fe43f */
[----:B------:R-:W-:-:S07]  /*00e0*/  UIADD3.X UR5, URZ, UR5, URZ, UP1, !UPT ;  /* 0x000000053f057290 */ /* 0x000fce0008ffe43f */
[----:B------:R0:W-:Y:S02]  /*00f0*/  UTMACCTL.PF [UR6] ;  /* 0x00000000060079b9 */ /* 0x0001e40008040000 */
[----:B------:R0:W-:Y:S02]  /*0100*/  UTMACCTL.PF [UR4] ;  /* 0x00000000040079b9 */ /* 0x0001e40008040000 */
[----:B0-----:R-:W-:Y:S01]  /*0110*/  NOP ;  /* 0x0000000000007918 */ /* 0x001fe20000000000 */
.L_x_1:
[----:B------:R-:W-:Y:S05]  /*0120*/  BSYNC B0 ;  /* 0x0000000000007941 */ /* 0x000fea0003800000 */
.L_x_0:
[----:B------:R-:W0:Y:S02]  /*0130*/  SHFL.IDX PT, R3, R0, RZ, 0x1f ;  /* 0x00001fff00037589 */ /* 0x000e2400000e0000 */
[----:B0-----:R-:W-:-:S13]  /*0140*/  ISETP.NE.AND P0, PT, R3, RZ, PT ;  /* 0x000000ff0300720c */ /* 0x001fda0003f05270 */
[----:B------:R-:W-:Y:S05]  /*0150*/  @P0 BRA `(.L_x_2) ;  /* 0x0000000000f40947 */ /* 0x000fea0003800000 */
[----:B------:R-:W-:Y:S01]  /*0160*/  ELECT P0, URZ, PT ;  /* 0x00000000003f782f */ /* 0x000fe20003800000 */
[----:B------:R-:W-:-:S12]  /*0170*/  BSSY B0, `(.L_x_2) ;  /* 0x000003b000007945 */ /* 0x000fd80003800000 */
[----:B------:R-:W-:Y:S05]  /*0180*/  @!P0 BRA `(.L_x_3) ;  /* 0x0000000000e48947 */ /* 0x000fea0003800000 */
[----:B------:R-:W0:Y:S01]  /*0190*/  S2UR UR8, SR_CgaCtaId ;  /* 0x00000000000879c3 */ /* 0x000e220000008800 */
[----:B------:R-:W-:Y:S01]  /*01a0*/  UMOV UR4, 0x400 ;  /* 0x0000040000047882 */ /* 0x000fe20000000000 */
[----:B------:R-:W-:Y:S01]  /*01b0*/  UMOV UR5, 0x1 ;  /* 0x0000000100057882 */ /* 0x000fe20000000000 */
[----:B------:R-:W-:Y:S02]  /*01c0*/  UMOV UR6, 0x4 ;  /* 0x0000000400067882 */ /* 0x000fe40000000000 */
[----:B------:R-:W-:-:S04]  /*01d0*/  UIADD3 UR6, -UR6, 0x100000, URZ ;  /* 0x0010000006067890 */ /* 0x000fc8000fffe13f */
[----:B------:R-:W-:Y:S02]  /*01e0*/  USHF.L.U32 UR7, UR6, 0xb, URZ ;  /* 0x0000000b06077899 */ /* 0x000fe4000800063f */
[----:B------:R-:W-:Y:S02]  /*01f0*/  USHF.L.U32 UR6, UR6, 0x1, URZ ;  /* 0x0000000106067899 */ /* 0x000fe4000800063f */
[----:B0-----:R-:W-:Y:S02]  /*0200*/  ULEA UR8, UR8, UR4, 0x18 ;  /* 0x0000000408087291 */ /* 0x001fe4000f8ec03f */
[----:B------:R-:W-:-:S04]  /*0210*/  UIADD3 UR4, -UR5, 0x100000, URZ ;  /* 0x0010000005047890 */ /* 0x000fc8000fffe13f */
[----:B------:R-:W-:Y:S02]  /*0220*/  USHF.L.U32 UR5, UR4, 0xb, URZ ;  /* 0x0000000b04057899 */ /* 0x000fe4000800063f */
[----:B------:R-:W-:Y:S01]  /*0230*/  USHF.L.U32 UR4, UR4, 0x1, URZ ;  /* 0x0000000104047899 */ /* 0x000fe2000800063f */
[----:B------:R-:W0:Y:S11]  /*0240*/  FENCE.VIEW.ASYNC.S ;  /* 0x00000000000073c6 */ /* 0x000e360000000000 */
[----:B0-----:R0:W1:Y:S01]  /*0250*/  SYNCS.EXCH.64 URZ, [UR8], UR4 ;  /* 0x00000004083f75b2 */ /* 0x0010620008000100 */
[----:B------:R0:W2:Y:S01]  /*0260*/  SYNCS.EXCH.64 URZ, [UR8+0xb0], UR6 ;  /* 0x0000b006083f75b2 */ /* 0x0000a20008000100 */
[----:B------:R0:W3:Y:S01]  /*0270*/  SYNCS.EXCH.64 URZ, [UR8+0x8], UR4 ;  /* 0x00000804083f75b2 */ /* 0x0000e20008000100 */
[----:B------:R0:W4:Y:S01]  /*0280*/  SYNCS.EXCH.64 URZ, [UR8+0xb8], UR6 ;  /* 0x0000b806083f75b2 */ /* 0x0001220008000100 */
[----:B------:R0:W0:Y:S01]  /*0290*/  SYNCS.EXCH.64 URZ, [UR8+0x10], UR4 ;  /* 0x00001004083f75b2 */ /* 0x0000220008000100 */
        /* <DEDUP_REMOVED lines=39> */
[----:B-1234-:R-:W-:Y:S01]  /*0510*/  NOP ;  /* 0x0000000000007918 */ /* 0x01efe20000000000 */
.L_x_3:
[----:B0-----:R-:W-:Y:S05]  /*0520*/  BSYNC B0 ;  /* 0x0000000000007941 */ /* 0x001fea0003800000 */
.L_x_2:
[----:B------:R-:W-:Y:S01]  /*0530*/  SHF.R.S32.HI R7, RZ, 0x1f, R18 ;  /* 0x0000001fff077819 */ /* 0x000fe20000011412 */
[----:B------:R-:W0:Y:S01]  /*0540*/  SHFL.IDX PT, R0, R0, RZ, 0x1f ;  /* 0x00001fff00007589 */ /* 0x000e2200000e0000 */
[----:B------:R-:W1:Y:S01]  /*0550*/  S2UR UR8, SR_CTAID.X ;  /* 0x00000000000879c3 */ /* 0x000e620000002500 */
[----:B------:R-:W-:Y:S02]  /*0560*/  ELECT P0, URZ, PT ;  /* 0x00000000003f782f */ /* 0x000fe40003800000 */
[----:B------:R-:W-:Y:S01]  /*0570*/  LEA.HI R7, R7, R18, RZ, 0x7 ;  /* 0x0000001207077211 */ /* 0x000fe200078f38ff */
[----:B------:R-:W2:Y:S01]  /*0580*/  S2R R4, SR_CTAID.Y ;  /* 0x0000000000047919 */ /* 0x000ea20000002600 */
[----:B------:R-:W-:Y:S01]  /*0590*/  ULDC UR4, c[0x0][0x154] ;  /* 0x0000550000047ab9 */ /* 0x000fe20000000800 */
[----:B------:R-:W-:Y:S01]  /*05a0*/  NOP ;  /* 0x0000000000007918 */ /* 0x000fe20000000000 */
[----:B------:R-:W-:Y:S01]  /*05b0*/  LOP3.LUT R7, R7, 0xffffff80, RZ, 0xc0, !PT ;  /* 0xffffff8007077812 */ /* 0x000fe200078ec0ff */
[----:B------:R-:W-:Y:S01]  /*05c0*/  NOP ;  /* 0x0000000000007918 */ /* 0x000fe20000000000 */
[----:B------:R-:W3:Y:S03]  /*05d0*/  LDC R12, c[0x0][0x140] ;  /* 0x00005000ff0c7b82 */ /* 0x000ee60000000800 */
[----:B------:R-:W-:-:S05]  /*05e0*/  IMAD.IADD R7, R18, 0x1, -R7 ;  /* 0x0000000112077824 */ /* 0x000fca00078e0a07 */
[----:B------:R-:W-:Y:S02]  /*05f0*/  SHF.R.S32.HI R6, RZ, 0x1f, R7 ;  /* 0x0000001fff067819 */ /* 0x000fe40000011407 */
[----:B------:R-:W-:Y:S02]  /*0600*/  LOP3.LUT P2, RZ, R7, 0x7, RZ, 0xc0, !PT ;  /* 0x0000000707ff7812 */ /* 0x000fe4000784c0ff */
[----:B------:R-:W-:Y:S02]  /*0610*/  LEA.HI R6, R6, R7, RZ, 0x3 ;  /* 0x0000000706067211 */ /* 0x000fe400078f18ff */
[----:B0-----:R-:W-:Y:S02]  /*0620*/  ISETP.NE.OR P0, PT, R0, RZ, !P0 ;  /* 0x000000ff0000720c */ /* 0x001fe40004705670 */
[--C-:B------:R-:W-:Y:S02]  /*0630*/  SHF.R.S32.HI R0, RZ, 0x3, R6.reuse ;  /* 0x00000003ff007819 */ /* 0x100fe40000011406 */
[----:B------:R-:W-:-:S02]  /*0640*/  SHF.R.S32.HI R9, RZ, 0x1f, R6 ;  /* 0x0000001fff097819 */ /* 0x000fc40000011406 */
[----:B------:R-:W-:Y:S02]  /*0650*/  SHF.R.S32.HI R6, RZ, 0x1f, R3 ;  /* 0x0000001fff067819 */ /* 0x000fe40000011403 */
[----:B------:R-:W-:Y:S02]  /*0660*/  LEA.HI R9, R9, R0, RZ, 0x2 ;  /* 0x0000000009097211 */ /* 0x000fe400078f10ff */
[----:B------:R-:W-:Y:S02]  /*0670*/  LEA.HI R6, R6, R3, RZ, 0x2 ;  /* 0x0000000306067211 */ /* 0x000fe400078f10ff */
[----:B--2---:R-:W-:Y:S01]  /*0680*/  I2FP.F32.U32 R8, R4 ;  /* 0x0000000400087245 */ /* 0x004fe20000201000 */
[----:B------:R-:W-:Y:S01]  /*0690*/  VOTEU.ALL UP0, P0 ;  /* 0x00000000003f7886 */ /* 0x000fe20000000000 */
[----:B------:R-:W-:Y:S01]  /*06a0*/  LOP3.LUT R6, R6, 0x3ffffffc, RZ, 0xc0, !PT ;  /* 0x3ffffffc06067812 */ /* 0x000fe200078ec0ff */
[----:B------:R-:W-:Y:S01]  /*06b0*/  VOTEU.ALL UP1, P0 ;  /* 0x00000000003f7886 */ /* 0x000fe20000020000 */
[----:B------:R-:W-:Y:S01]  /*06c0*/  LOP3.LUT R9, R9, 0xfffffffc, RZ, 0xc0, !PT ;  /* 0xfffffffc09097812 */ /* 0x000fe200078ec0ff */
[----:B------:R-:W-:Y:S01]  /*06d0*/  FMUL R10, R8, UR4 ;  /* 0x00000004080a7c20 */ /* 0x000fe20008400000 */
[----:B------:R-:W0:Y:S01]  /*06e0*/  @!UP0 S2UR UR7, SR_CgaCtaId ;  /* 0x00000000000789c3 */ /* 0x000e220000008800 */
[----:B------:R-:W-:Y:S01]  /*06f0*/  IMAD.IADD R11, R3, 0x1, -R6 ;  /* 0x00000001030b7824 */ /* 0x000fe200078e0a06 */
[----:B-1----:R-:W-:Y:S01]  /*0700*/  I2FP.F32.U32 R6, UR8 ;  /* 0x0000000800067c45 */ /* 0x002fe20008201000 */
[----:B------:R-:W-:Y:S01]  /*0710*/  IMAD.IADD R0, R0, 0x1, -R9 ;  /* 0x0000000100007824 */ /* 0x000fe200078e0a09 */
[----:B------:R-:W-:Y:S01]  /*0720*/  ULDC UR4, c[0x0][0x150] ;  /* 0x0000540000047ab9 */ /* 0x000fe20000000800 */
[----:B------:R-:W1:Y:S01]  /*0730*/  F2I.U32.TRUNC.NTZ R10, R10 ;  /* 0x0000000a000a7305 */ /* 0x000e62000020f000 */
[----:B------:R-:W-:Y:S01]  /*0740*/  SHF.R.S32.HI R3, RZ, 0x1f, R2 ;  /* 0x0000001fff037819 */ /* 0x000fe20000011402 */
[----:B------:R-:W-:Y:S01]  /*0750*/  FMUL R6, R6, UR4 ;  /* 0x0000000406067c20 */ /* 0x000fe20008400000 */
[----:B------:R-:W2:Y:S01]  /*0760*/  LDC R9, c[0x0][0x148] ;  /* 0x00005200ff097b82 */ /* 0x000ea20000000800 */
[----:B------:R-:W-:Y:S01]  /*0770*/  IMAD R11, R11, 0x4, R0 ;  /* 0x000000040b0b7824 */ /* 0x000fe200078e0200 */
[----:B------:R-:W-:Y:S01]  /*0780*/  LEA.HI R3, R3, R2, RZ, 0x2 ;  /* 0x0000000203037211 */ /* 0x000fe200078f10ff */
[----:B------:R-:W-:Y:S01]  /*0790*/  UMOV UR4, 0x20 ;  /* 0x0000002000047882 */ /* 0x000fe20000000000 */
[----:B------:R-:W-:Y:S01]  /*07a0*/  @!UP0 UMOV UR6, 0x400 ;  /* 0x0000040000068882 */ /* 0x000fe20000000000 */
[----:B------:R-:W4:Y:S01]  /*07b0*/  F2I.U32.TRUNC.NTZ R6, R6 ;  /* 0x0000000600067305 */ /* 0x000f22000020f000 */
[----:B------:R-:W-:Y:S01]  /*07c0*/  LOP3.LUT R3, R3, 0xfffffffc, RZ, 0xc0, !PT ;  /* 0xfffffffc03037812 */ /* 0x000fe200078ec0ff */
[----:B------:R-:W-:Y:S01]  /*07d0*/  IMAD.SHL.U32 R22, R11, 0x4, RZ ;  /* 0x000000040b167824 */ /* 0x000fe200078e00ff */
[----:B------:R-:W5:Y:S01]  /*07e0*/  LDC R8, c[0x0][0x144] ;  /* 0x00005100ff087b82 */ /* 0x000f620000000800 */
[----:B------:R-:W-:-:S04]  /*07f0*/  @!UP0 UIADD3 UR4, -UR4, 0x100000, URZ ;  /* 0x0010000004048890 */ /* 0x000fc8000fffe13f */
[----:B------:R-:W-:Y:S02]  /*0800*/  @!UP0 USHF.L.U32 UR5, UR4, 0xb, URZ ;  /* 0x0000000b04058899 */ /* 0x000fe4000800063f */
[----:B------:R-:W-:Y:S01]  /*0810*/  @!UP0 USHF.L.U32 UR4, UR4, 0x1, URZ ;  /* 0x0000000104048899 */ /* 0x000fe2000800063f */
[----:B---3--:R-:W-:Y:S01]  /*0820*/  ISETP.EQ.U32.AND P3, PT, R12, 0x1, PT ;  /* 0x000000010c00780c */ /* 0x008fe20003f62070 */
[----:B------:R-:W-:Y:S01]  /*0830*/  IMAD.IADD R0, R2, 0x1, -R3 ;  /* 0x0000000102007824 */ /* 0x000fe200078e0a03 */
[----:B------:R-:W-:Y:S01]  /*0840*/  LOP3.LUT R22, R11, 0xc, R22, 0x78, !PT ;  /* 0x0000000c0b167812 */ /* 0x000fe200078e7816 */
[----:B-1----:R-:W-:Y:S01]  /*0850*/  IMAD.MOV R14, RZ, RZ, -R10 ;  /* 0x000000ffff0e7224 */ /* 0x002fe200078e0a0a */
[----:B0-----:R-:W-:Y:S02]  /*0860*/  @!UP0 ULEA UR6, UR7, UR6, 0x18 ;  /* 0x0000000607068291 */ /* 0x001fe4000f8ec03f */
[----:B------:R-:W-:Y:S01]  /*0870*/  ISETP.NE.AND P1, PT, R0, 0x3, PT ;  /* 0x000000030000780c */ /* 0x000fe20003f25270 */
[----:B------:R-:W-:Y:S01]  /*0880*/  VOTEU.ALL UP0, P0 ;  /* 0x00000000003f7886 */ /* 0x000fe20000000000 */
[----:B------:R-:W-:Y:S01]  /*0890*/  ISETP.LT.U32.AND P0, PT, R22, 0x2, !P2 ;  /* 0x000000021600780c */ /* 0x000fe20005701070 */
[----:B----4-:R-:W-:Y:S01]  /*08a0*/  IMAD.MOV R3, RZ, RZ, -R6 ;  /* 0x000000ffff037224 */ /* 0x010fe200078e0a06 */
[----:B------:R-:W-:-:S02]  /*08b0*/  ISETP.EQ.OR P1, PT, R0, RZ, !P1 ;  /* 0x000000ff0000720c */ /* 0x000fc40004f22670 */
[----:B------:R-:W-:Y:S01]  /*08c0*/  ISETP.NE.AND P2, PT, R5, RZ, PT ;  /* 0x000000ff0500720c */ /* 0x000fe20003f45270 */
[----:B--2---:R-:W-:Y:S01]  /*08d0*/  IMAD R7, R9, R14, R4 ;  /* 0x0000000e09077224 */ /* 0x004fe200078e0204 */
[----:B------:R-:W-:Y:S01]  /*08e0*/  ISETP.EQ.AND P1, PT, R5, RZ, P1 ;  /* 0x000000ff0500720c */ /* 0x000fe20000f22270 */
[----:B------:R-:W0:Y:S02]  /*08f0*/  FENCE.VIEW.ASYNC.S ;  /* 0x00000000000073c6 */ /* 0x000e240000000000 */
[----:B0-----:R0:W1:Y:S01]  /*0900*/  @!UP0 SYNCS.EXCH.64 URZ, [UR6+0x170], UR4 ;  /* 0x00017004063f85b2 */ /* 0x0010620008000100 */
[----:B------:R-:W-:Y:S02]  /*0910*/  ISETP.NE.AND P4, PT, R7, R22, PT ;  /* 0x000000160700720c */ /* 0x000fe40003f85270 */
[----:B------:R-:W-:Y:S01]  /*0920*/  SEL R19, RZ, 0x1, !P1 ;  /* 0x00000001ff137807 */ /* 0x000fe20004800000 */
[----:B-----5:R-:W-:Y:S02]  /*0930*/  IMAD R3, R8, R3, UR8 ;  /* 0x0000000808037e24 */ /* 0x020fe4000f8e0203 */
[----:B------:R-:W-:-:S03]  /*0940*/  VIADD R8, R5, 0xffffffff ;  /* 0xffffffff05087836 */ /* 0x000fc60000000000 */
[----:B------:R-:W-:Y:S02]  /*0950*/  ISETP.EQ.OR P4, PT, R3, RZ, !P4 ;  /* 0x000000ff0300720c */ /* 0x000fe40006782670 */
[----:B------:R-:W-:Y:S02]  /*0960*/  ISETP.GE.U32.AND P5, PT, R8, 0x2, PT ;  /* 0x000000020800780c */ /* 0x000fe40003fa6070 */
[----:B------:R-:W-:Y:S02]  /*0970*/  PLOP3.LUT P0, PT, P0, P4, PT, 0x80, 0x0 ;  /* 0x000000000000781c */ /* 0x000fe40000709070 */
[----:B------:R-:W-:Y:S01]  /*0980*/  SEL R19, R19, 0x2, P5 ;  /* 0x0000000213137807 */ /* 0x000fe20002800000 */
[----:B------:R0:W2:Y:S01]  /*0990*/  @!UP1 SYNCS.EXCH.64 URZ, [UR6+0x178], UR4 ;  /* 0x00017804063f95b2 */ /* 0x0000a20008000100 */
[----:B------:R-:W-:Y:S01]  /*09a0*/  P2R R102, PR, RZ, 0x1 ;  /* 0x00000001ff667803 */ /* 0x000fe20000000000 */
[----:B------:R-:W-:Y:S01]  /*09b0*/  NOP ;  /* 0x0000000000007918 */ /* 0x000fe20000000000 */
[----:B------:R-:W-:Y:S07]  /*09c0*/  @!P3 BRA `(.L_x_4) ;  /* 0x000000000008b947 */ /* 0x000fee0003800000 */
[----:B-12---:R-:W-:Y:S01]  /*09d0*/  UCGABAR_ARV ;  /* 0x00000000000079c7 */ /* 0x006fe20008000000 */
[----:B------:R-:W-:Y:S05]  /*09e0*/  BRA `(.L_x_5) ;  /* 0x0000000000047947 */ /* 0x000fea0003800000 */
.L_x_4:
[----:B-12---:R-:W-:Y:S01]  /*09f0*/  NOP ;  /* 0x0000000000007918 */ /* 0x006fe20000000000 */
.L_x_5:
[----:B------:R-:W1:Y:S01]  /*0a00*/  LDC R2, c[0x0][0x65c] ;  /* 0x00019700ff027b82 */ /* 0x000e620000000800 */
[----:B------:R-:W-:Y:S02]  /*0a10*/  IMAD.U32 R6, RZ, RZ, UR8 ;  /* 0x00000008ff067e24 */ /* 0x000fe4000f8e00ff */
[----:B------:R-:W-:Y:S01]  /*0a20*/  IMAD.MOV.U32 R7, RZ, RZ, RZ ;  /* 0x000000ffff077224 */ /* 0x000fe200078e00ff */
[----:B-1----:R-:W-:-:S04]  /*0a30*/  ISETP.NE.AND P1, PT, R2, 0x1, PT ;  /* 0x000000010200780c */ /* 0x002fc80003f25270 */
[----:B------:R-:W-:-:S09]  /*0a40*/  P2R R5, PR, RZ, 0x2 ;  /* 0x00000002ff057803 */ /* 0x000fd20000000000 */
[----:B------:R-:W1:Y:S01]  /*0a50*/  @P1 LDC R17, c[0x0][0x10] ;  /* 0x00000400ff111b82 */ /* 0x000e620000000800 */
[----:B------:R-:W-:Y:S02]  /*0a60*/  @P1 IMAD.MOV.U32 R5, RZ, RZ, RZ ;  /* 0x000000ffff051224 */ /* 0x000fe400078e00ff */
[----:B------:R-:W-:-:S05]  /*0a70*/  @P1 IMAD.MOV.U32 R13, RZ, RZ, RZ ;  /* 0x000000ffff0d1224 */ /* 0x000fca00078e00ff */
[----:B------:R-:W2:Y:S01]  /*0a80*/  @!P1 LDC R11, c[0x0][0xc] ;  /* 0x00000300ff0b9b82 */ /* 0x000ea20000000800 */
[----:B-1----:R-:W-:-:S04]  /*0a90*/  @P1 IMAD.WIDE.U32 R16, R17, UR8, R4 ;  /* 0x0000000811101c25 */ /* 0x002fc8000f8e0004 */
[----:B------:R-:W-:Y:S02]  /*0aa0*/  @P1 IMAD.IADD R17, R17, 0x1, R13 ;  /* 0x0000000111111824 */ /* 0x000fe400078e020d */
[----:B--2---:R-:W-:-:S04]  /*0ab0*/  @!P1 IMAD.WIDE.U32 R6, R4, R11, R6 ;  /* 0x0000000b04069225 */ /* 0x004fc800078e0006 */
[----:B------:R-:W-:Y:S02]  /*0ac0*/  @!P1 IMAD.MOV.U32 R16, RZ, RZ, R6 ;  /* 0x000000ffff109224 */ /* 0x000fe400078e0006 */
[----:B------:R-:W-:Y:S01]  /*0ad0*/  @!P1 IMAD.MOV.U32 R17, RZ, RZ, R7 ;  /* 0x000000ffff119224 */ /* 0x000fe200078e0007 */
[----:B------:R-:W-:Y:S06]  /*0ae0*/  @!P3 BRA `(.L_x_6) ;  /* 0x00000000000cb947 */ /* 0x000fec0003800000 */
[----:B------:R-:W-:Y:S01]  /*0af0*/  UCGABAR_WAIT ;  /* 0x0000000000007dc7 */ /* 0x000fe20008000000 */
[----:B------:R-:W-:Y:S01]  /*0b00*/  CCTL.IVALL ;  /* 0x00000000ff00798f */ /* 0x000fe20002000000 */
[----:B------:R-:W-:Y:S05]  /*0b10*/  BRA `(.L_x_7) ;  /* 0x0000000000047947 */ /* 0x000fea0003800000 */
.L_x_6:
[----:B------:R-:W-:Y:S06]  /*0b20*/  BAR.SYNC.DEFER_BLOCKING 0x0 ;  /* 0x0000000000007b1d */ /* 0x000fec0000010000 */
.L_x_7:
[----:B------:R-:W-:Y:S05]  /*0b30*/  @!P2 BRA `(.L_x_8) ;  /* 0x0000004c00e8a947 */ /* 0x000fea0003800000 */
[----:B------:R-:W-:-:S13]  /*0b40*/  ISETP.GT.U32.AND P0, PT, R8, 0x1, PT ;  /* 0x000000010800780c */ /* 0x000fda0003f04070 */
[----:B0-----:R-:W-:Y:S05]  /*0b50*/  @P0 EXIT ;  /* 0x000000000000094d */ /* 0x001fea0003800000 */
[----:B------:R-:W-:Y:S01]  /*0b60*/  ULDC.64 UR4, c[0x0][0x650] ;  /* 0x0001940000047ab9 */ /* 0x000fe20000000a00 */
[----:B------:R-:W-:Y:S01]  /*0b70*/  PRMT R0, RZ, 0x7610, R0 ;  /* 0x00007610ff007816 */ /* 0x000fe20000000000 */
[----:B------:R-:W-:Y:S01]  /*0b80*/  IMAD.MOV.U32 R91, RZ, RZ, -0x1 ;  /* 0xffffffffff5b7424 */ /* 0x000fe200078e00ff */
[----:B------:R-:W-:Y:S01]  /*0b90*/  ISETP.GE.U32.AND P0, PT, R16, UR4, PT ;  /* 0x0000000410007c0c */ /* 0x000fe2000bf06070 */
[----:B------:R-:W-:Y:S02]  /*0ba0*/  IMAD.MOV.U32 R92, RZ, RZ, -0x1 ;  /* 0xffffffffff5c7424 */ /* 0x000fe400078e00ff */
[----:B------:R-:W-:Y:S01]  /*0bb0*/  IMAD.MOV.U32 R23, RZ, RZ, -0x1 ;  /* 0xffffffffff177424 */ /* 0x000fe200078e00ff */
[----:B------:R-:W-:-:S13]  /*0bc0*/  ISETP.GE.U32.AND.EX P0, PT, R17, UR5, PT, P0 ;  /* 0x0000000511007c0c */ /* 0x000fda000bf06100 */
[----:B------:R-:W-:Y:S05]  /*0bd0*/  @P0 BRA `(.L_x_9) ;  /* 0x00000004002c0947 */ /* 0x000fea0003800000 */
[----:B------:R-:W0:Y:S01]  /*0be0*/  LDC.64 R20, c[0x0][0x628] ;  /* 0x00018a00ff147b82 */ /* 0x000e220000000a00 */
[----:B------:R-:W-:Y:S02]  /*0bf0*/  IMAD.MOV.U32 R6, RZ, RZ, R16 ;  /* 0x000000ffff067224 */ /* 0x000fe400078e0010 */
[----:B------:R-:W-:-:S05]  /*0c00*/  IMAD.MOV.U32 R7, RZ, RZ, R17 ;  /* 0x000000ffff077224 */ /* 0x000fca00078e0011 */
[----:B------:R-:W1:Y:S08]  /*0c10*/  LDC R0, c[0x0][0x630] ;  /* 0x00018c00ff007b82 */ /* 0x000e700000000800 */
[----:B------:R-:W2:Y:S01]  /*0c20*/  LDC.64 R24, c[0x0][0x620] ;  /* 0x00018800ff187b82 */ /* 0x000ea20000000a00 */
[----:B0-----:R-:W-:-:S04]  /*0c30*/  ISETP.NE.U32.AND P0, PT, R20, RZ, PT ;  /* 0x000000ff1400720c */ /* 0x001fc80003f05070 */
[----:B------:R-:W-:-:S13]  /*0c40*/  ISETP.NE.AND.EX P0, PT, R21, RZ, PT, P0 ;  /* 0x000000ff1500720c */ /* 0x000fda0003f05300 */
[----:B-12---:R-:W-:Y:S05]  /*0c50*/  @!P0 BRA `(.L_x_10) ;  /* 0x0000000000288947 */ /* 0x006fea0003800000 */
[----:B------:R-:W0:Y:S02]  /*0c60*/  LDC R13, c[0x0][0x634] ;  /* 0x00018d00ff0d7b82 */ /* 0x000e240000000800 */
[----:B0-----:R-:W-:-:S05]  /*0c70*/  IADD3 R13, P0, R16, R13, RZ ;  /* 0x0000000d100d7210 */ /* 0x001fca0007f1e0ff */
[----:B------:R-:W-:-:S04]  /*0c80*/  IMAD.X R15, RZ, RZ, R17, P0 ;  /* 0x000000ffff0f7224 */ /* 0x000fc800000e0611 */
[----:B------:R-:W-:-:S04]  /*0c90*/  IMAD.WIDE.U32 R6, R15, R20, RZ ;  /* 0x000000140f067225 */ /* 0x000fc800078e00ff */
[----:B------:R-:W-:-:S04]  /*0ca0*/  IMAD.WIDE.U32 R10, P0, R13, R21, R6 ;  /* 0x000000150d0a7225 */ /* 0x000fc80007800006 */
[----:B------:R-:W-:-:S04]  /*0cb0*/  IMAD.WIDE.U32 R6, R13, R20, RZ ;  /* 0x000000140d067225 */ /* 0x000fc800078e00ff */
[----:B------:R-:W-:Y:S01]  /*0cc0*/  IMAD.X R13, RZ, RZ, RZ, P0 ;  /* 0x000000ffff0d7224 */ /* 0x000fe200000e06ff */
[----:B------:R-:W-:Y:S01]  /*0cd0*/  IADD3 RZ, P0, R7, R10, RZ ;  /* 0x0000000a07ff7210 */ /* 0x000fe20007f1e0ff */
[----:B------:R-:W-:-:S04]  /*0ce0*/  IMAD.MOV.U32 R12, RZ, RZ, R11 ;  /* 0x000000ffff0c7224 */ /* 0x000fc800078e000b */
[----:B------:R-:W-:-:S08]  /*0cf0*/  IMAD.WIDE.U32.X R6, R15, R21, R12, P0 ;  /* 0x000000150f067225 */ /* 0x000fd000000e040c */
.L_x_10:
[----:B------:R-:W0:Y:S01]  /*0d00*/  LDC.64 R20, c[0x0][0x640] ;  /* 0x00019000ff147b82 */ /* 0x000e220000000a00 */
[--C-:B------:R-:W-:Y:S01]  /*0d10*/  SHF.R.U64 R27, R6, R0, R7.reuse ;  /* 0x00000000061b7219 */ /* 0x100fe20000001207 */
[----:B------:R-:W-:Y:S01]  /*0d20*/  IMAD R28, R9, R14, R4 ;  /* 0x0000000e091c7224 */ /* 0x000fe200078e0204 */
[----:B------:R-:W-:Y:S02]  /*0d30*/  SHF.R.U32.HI R0, RZ, R0, R7 ;  /* 0x00000000ff007219 */ /* 0x000fe40000011607 */
[----:B------:R-:W-:-:S03]  /*0d40*/  IADD3 R5, P0, RZ, -R27, RZ ;  /* 0x8000001bff057210 */ /* 0x000fc60007f1e0ff */
[----:B------:R-:W1:Y:S02]  /*0d50*/  LDC R8, c[0x0][0x618] ;  /* 0x00018600ff087b82 */ /* 0x000e640000000800 */
[----:B------:R-:W-:-:S04]  /*0d60*/  IMAD.X R7, RZ, RZ, ~R0, P0 ;  /* 0x000000ffff077224 */ /* 0x000fc800000e0e00 */
[-C--:B------:R-:W-:Y:S02]  /*0d70*/  IMAD R0, R7, R24.reuse, RZ ;  /* 0x0000001807007224 */ /* 0x080fe400078e02ff */
[----:B------:R-:W2:Y:S01]  /*0d80*/  LDC R11, c[0x0][0x608] ;  /* 0x00018200ff0b7b82 */ /* 0x000ea20000000800 */
[----:B------:R-:W-:-:S04]  /*0d90*/  IMAD.WIDE.U32 R6, R5, R24, R16 ;  /* 0x0000001805067225 */ /* 0x000fc800078e0010 */
[----:B------:R-:W-:Y:S02]  /*0da0*/  IMAD R5, R5, R25, R0 ;  /* 0x0000001905057224 */ /* 0x000fe400078e0200 */
[----:B------:R-:W-:Y:S01]  /*0db0*/  IMAD.MOV.U32 R25, RZ, RZ, 0x1 ;  /* 0x00000001ff197424 */ /* 0x000fe200078e00ff */
[----:B------:R-:W3:Y:S01]  /*0dc0*/  LDC R12, c[0x0][0x658] ;  /* 0x00019600ff0c7b82 */ /* 0x000ee20000000800 */
[----:B0-----:R-:W-:Y:S01]  /*0dd0*/  ISETP.NE.U32.AND P0, PT, R20, RZ, PT ;  /* 0x000000ff1400720c */ /* 0x001fe20003f05070 */
[----:B------:R-:W-:Y:S02]  /*0de0*/  IMAD.IADD R5, R7, 0x1, R5 ;  /* 0x0000000107057824 */ /* 0x000fe400078e0205 */
[----:B------:R-:W-:Y:S01]  /*0df0*/  IMAD.MOV.U32 R7, RZ, RZ, -0x1 ;  /* 0xffffffffff077424 */ /* 0x000fe200078e00ff */
[----:B------:R-:W-:-:S03]  /*0e00*/  ISETP.NE.AND.EX P0, PT, R21, RZ, PT, P0 ;  /* 0x000000ff1500720c */ /* 0x000fc60003f05300 */
[----:B------:R-:W0:Y:S01]  /*0e10*/  LDC R15, c[0x0][0x600] ;  /* 0x00018000ff0f7b82 */ /* 0x000e220000000800 */
[-CC-:B-1----:R-:W-:Y:S02]  /*0e20*/  SHF.R.U64 R13, R6, R8.reuse, R5.reuse ;  /* 0x00000008060d7219 */ /* 0x182fe40000001205 */
[----:B------:R-:W-:-:S05]  /*0e30*/  SHF.R.U32.HI R0, RZ, R8, R5 ;  /* 0x00000008ff007219 */ /* 0x000fca0000011605 */
[----:B------:R-:W1:Y:S01]  /*0e40*/  LDC R23, c[0x0][0x648] ;  /* 0x00019200ff177b82 */ /* 0x000e620000000800 */
[-CC-:B--2---:R-:W-:Y:S02]  /*0e50*/  SHF.R.U64 R29, R13, R11.reuse, R0.reuse ;  /* 0x0000000b0d1d7219 */ /* 0x184fe40000001200 */
[----:B------:R-:W-:-:S05]  /*0e60*/  SHF.R.U32.HI R5, RZ, R11, R0 ;  /* 0x0000000bff057219 */ /* 0x000fca0000011600 */
[----:B------:R-:W2:Y:S01]  /*0e70*/  LDC R24, c[0x0][0x638] ;  /* 0x00018e00ff187b82 */ /* 0x000ea20000000800 */
[-CC-:B---3--:R-:W-:Y:S02]  /*0e80*/  SHF.R.U64 R14, R29, R12.reuse, R5.reuse ;  /* 0x0000000c1d0e7219 */ /* 0x188fe40000001205 */
[-C--:B------:R-:W-:Y:S02]  /*0e90*/  SHF.L.U32 R0, R7, R12.reuse, RZ ;  /* 0x0000000c07007219 */ /* 0x080fe400000006ff */
[----:B------:R-:W-:Y:S01]  /*0ea0*/  SHF.R.U32.HI R5, RZ, R12, R5 ;  /* 0x0000000cff057219 */ /* 0x000fe20000011605 */
[----:B------:R-:W-:Y:S01]  /*0eb0*/  IMAD.MOV.U32 R4, RZ, RZ, R14 ;  /* 0x000000ffff047224 */ /* 0x000fe200078e000e */
[----:B------:R-:W-:Y:S01]  /*0ec0*/  LOP3.LUT R10, RZ, R0, RZ, 0x33, !PT ;  /* 0x00000000ff0a7212 */ /* 0x000fe200078e33ff */
[----:B------:R-:W3:Y:S01]  /*0ed0*/  LDC R26, c[0x0][0x610] ;  /* 0x00018400ff1a7b82 */ /* 0x000ee20000000800 */
[----:B------:R-:W-:Y:S05]  /*0ee0*/  @!P0 BRA `(.L_x_11) ;  /* 0x0000000000288947 */ /* 0x000fea0003800000 */
[----:B------:R-:W4:Y:S02]  /*0ef0*/  LDC R9, c[0x0][0x64c] ;  /* 0x00019300ff097b82 */ /* 0x000f240000000800 */
[----:B----4-:R-:W-:-:S05]  /*0f00*/  IADD3 R9, P0, R14, R9, RZ ;  /* 0x000000090e097210 */ /* 0x010fca0007f1e0ff */
        /* <DEDUP_REMOVED lines=8> */
.L_x_11:
[----:B-1----:R-:W-:Y:S01]  /*0f90*/  SHF.R.U64 R4, R4, R23, R5 ;  /* 0x0000001704047219 */ /* 0x002fe20000001205 */
[----:B0-----:R-:W-:Y:S01]  /*0fa0*/  VIADD R6, R15, 0xffffffff ;  /* 0xffffffff0f067836 */ /* 0x001fe20000000000 */
[----:B------:R-:W-:Y:S01]  /*0fb0*/  SHF.L.U32 R0, R25, R12, RZ ;  /* 0x0000000c19007219 */ /* 0x000fe200000006ff */
[----:B------:R-:W-:Y:S01]  /*0fc0*/  IMAD.MOV.U32 R23, RZ, RZ, R27 ;  /* 0x000000ffff177224 */ /* 0x000fe200078e001b */
[----:B------:R-:W-:Y:S01]  /*0fd0*/  LOP3.LUT R5, R29, R10, RZ, 0xc0, !PT ;  /* 0x0000000a1d057212 */ /* 0x000fe200078ec0ff */
[----:B------:R-:W-:Y:S01]  /*0fe0*/  IMAD.MOV R7, RZ, RZ, -R4 ;  /* 0x000000ffff077224 */ /* 0x000fe200078e0a04 */
[----:B------:R-:W-:Y:S02]  /*0ff0*/  SEL R3, R3, R28, !P1 ;  /* 0x0000001c03037207 */ /* 0x000fe40004800000 */
[----:B------:R-:W-:Y:S01]  /*1000*/  LOP3.LUT R6, R13, R6, RZ, 0xc0, !PT ;  /* 0x000000060d067212 */ /* 0x000fe200078ec0ff */
[----:B------:R-:W-:Y:S02]  /*1010*/  IMAD R4, R0, R4, R5 ;  /* 0x0000000400047224 */ /* 0x000fe400078e0205 */
[----:B--2---:R-:W-:-:S02]  /*1020*/  IMAD R0, R7, R24, R14 ;  /* 0x0000001807007224 */ /* 0x004fc400078e020e */
[----:B---3--:R-:W-:Y:S02]  /*1030*/  IMAD R3, R4, R26, R3 ;  /* 0x0000001a04037224 */ /* 0x008fe400078e0203 */
[----:B------:R-:W-:Y:S02]  /*1040*/  IMAD.MOV.U32 R5, RZ, RZ, 0x1 ;  /* 0x00000001ff057424 */ /* 0x000fe400078e00ff */
[----:B------:R-:W-:-:S03]  /*1050*/  IMAD R4, R0, R15, R6 ;  /* 0x0000000f00047224 */ /* 0x000fc600078e0206 */
[----:B------:R-:W-:Y:S02]  /*1060*/  PRMT R0, R5, 0x7610, R0 ;  /* 0x0000761005007816 */ /* 0x000fe40000000000 */
[----:B------:R-:W-:Y:S02]  /*1070*/  SEL R92, R4, R3, !P1 ;  /* 0x00000003045c7207 */ /* 0x000fe40004800000 */
[----:B------:R-:W-:-:S07]  /*1080*/  SEL R91, R3, R4, !P1 ;  /* 0x00000004035b7207 */ /* 0x000fce0004800000 */
.L_x_9:
[----:B------:R-:W-:-:S08]  /*1090*/  NOP ;  /* 0x0000000000007918 */ /* 0x000fd00000000000 */
[----:B------:R-:W0:Y:S02]  /*10a0*/  USETMAXREG.TRY_ALLOC.CTAPOOL UP0, 0xe8 ;  /* 0x000000e8000079c8 */ /* 0x000e240008000600 */
[----:B0-----:R-:W-:-:S13]  /*10b0*/  PLOP3.LUT P0, PT, PT, PT, UP0, 0x80, 0x0 ;  /* 0x000000000000781c */ /* 0x001fda0003f0f008 */
[----:B------:R-:W-:Y:S05]  /*10c0*/  @!P0 BRA `(.L_x_9) ;  /* 0xfffffffc00f08947 */ /* 0x000fea000383ffff */
[----:B------:R-:W-:Y:S01]  /*10d0*/  ULDC.64 UR4, c[0x0][0x598] ;  /* 0x0001660000047ab9 */ /* 0x000fe20000000a00 */
[----:B------:R-:W-:Y:S01]  /*10e0*/  ULDC.64 UR36, c[0x0][0x208] ;  /* 0x0000820000247ab9 */ /* 0x000fe20000000a00 */
[----:B------:R-:W-:-:S04]  /*10f0*/  ISETP.NE.U32.AND P0, PT, RZ, UR4, PT ;  /* 0x00000004ff007c0c */ /* 0x000fc8000bf05070 */
[----:B------:R-:W-:-:S13]  /*1100*/  ISETP.NE.AND.EX P0, PT, RZ, UR5, PT, P0 ;  /* 0x00000005ff007c0c */ /* 0x000fda000bf05300 */
[----:B------:R-:W-:Y:S05]  /*1110*/  @!P0 BRA `(.L_x_12) ;  /* 0x00000000001c8947 */ /* 0x000fea0003800000 */
[----:B------:R-:W0:Y:S02]  /*1120*/  LDC.64 R4, c[0x0][0x598] ;  /* 0x00016600ff047b82 */ /* 0x000e240000000a00 */
[----:B0-----:R-:W2:Y:S02]  /*1130*/  LDG.E.64 R4, desc[UR36][R4.64] ;  /* 0x0000002404047981 */ /* 0x001ea4000c1e1b00 */
[----:B--2---:R-:W-:-:S04]  /*1140*/  ISETP.NE.U32.AND P0, PT, R4, RZ, PT ;  /* 0x000000ff0400720c */ /* 0x004fc80003f05070 */
[----:B------:R-:W-:-:S13]  /*1150*/  ISETP.NE.AND.EX P0, PT, R5, RZ, PT, P0 ;  /* 0x000000ff0500720c */ /* 0x000fda0003f05300 */
[----:B------:R-:W-:Y:S05]  /*1160*/  @!P0 BRA `(.L_x_12) ;  /* 0x0000000000088947 */ /* 0x000fea0003800000 */
[----:B------:R0:W5:Y:S01]  /*1170*/  LD.E R88, desc[UR36][R4.64] ;  /* 0x0000002404587980 */ /* 0x000162000c101900 */
[----:B------:R-:W-:Y:S05]  /*1180*/  BRA `(.L_x_13) ;  /* 0x0000000000247947 */ /* 0x000fea0003800000 */
.L_x_12:
[----:B------:R-:W-:Y:S02]  /*1190*/  ULDC.64 UR4, c[0x0][0x588] ;  /* 0x0001620000047ab9 */ /* 0x000fe40000000a00 */
[----:B------:R-:W-:-:S04]  /*11a0*/  ISETP.NE.U32.AND P0, PT, RZ, UR4, PT ;  /* 0x00000004ff007c0c */ /* 0x000fc8000bf05070 */
[----:B------:R-:W-:-:S13]  /*11b0*/  ISETP.NE.AND.EX P0, PT, RZ, UR5, PT, P0 ;  /* 0x00000005ff007c0c */ /* 0x000fda000bf05300 */
[----:B------:R-:W-:Y:S05]  /*11c0*/  @!P0 BRA `(.L_x_14) ;  /* 0x00000000000c8947 */ /* 0x000fea0003800000 */
[----:B------:R-:W0:Y:S02]  /*11d0*/  LDC.64 R88, c[0x0][0x588] ;  /* 0x00016200ff587b82 */ /* 0x000e240000000a00 */
[----:B0-----:R1:W5:Y:S01]  /*11e0*/  LDG.E R88, desc[UR36][R88.64] ;  /* 0x0000002458587981 */ /* 0x001362000c1e1900 */
[----:B------:R-:W-:Y:S05]  /*11f0*/  BRA `(.L_x_13) ;  /* 0x0000000000087947 */ /* 0x000fea0003800000 */
.L_x_14:
[----:B------:R-:W-:Y:S02]  /*1200*/  ULDC UR4, c[0x0][0x580] ;  /* 0x0001600000047ab9 */ /* 0x000fe40000000800 */
[----:B------:R-:W-:-:S07]  /*1210*/  IMAD.U32 R88, RZ, RZ, UR4 ;  /* 0x00000004ff587e24 */ /* 0x000fce000f8e00ff */
.L_x_13:
[----:B------:R-:W-:Y:S02]  /*1220*/  ULDC.64 UR4, c[0x0][0x5a0] ;  /* 0x0001680000047ab9 */ /* 0x000fe40000000a00 */
[----:B------:R-:W-:-:S04]  /*1230*/  ISETP.NE.U32.AND P0, PT, RZ, UR4, PT ;  /* 0x00000004ff007c0c */ /* 0x000fc8000bf05070 */
[----:B------:R-:W-:-:S13]  /*1240*/  ISETP.NE.AND.EX P0, PT, RZ, UR5, PT, P0 ;  /* 0x00000005ff007c0c */ /* 0x000fda000bf05300 */
[----:B------:R-:W-:Y:S05]  /*1250*/  @!P0 BRA `(.L_x_15) ;  /* 0x00000000001c8947 */ /* 0x000fea0003800000 */
[----:B0-----:R-:W0:Y:S02]  /*1260*/  LDC.64 R4, c[0x0][0x5a0] ;  /* 0x00016800ff047b82 */ /* 0x001e240000000a00 */
[----:B0-----:R-:W2:Y:S02]  /*1270*/  LDG.E.64 R4, desc[UR36][R4.64] ;  /* 0x0000002404047981 */ /* 0x001ea4000c1e1b00 */
[----:B--2---:R-:W-:-:S04]  /*1280*/  ISETP.NE.U32.AND P0, PT, R4, RZ, PT ;  /* 0x000000ff0400720c */ /* 0x004fc80003f05070 */
[----:B------:R-:W-:-:S13]  /*1290*/  ISETP.NE.AND.EX P0, PT, R5, RZ, PT, P0 ;  /* 0x000000ff0500720c */ /* 0x000fda0003f05300 */
[----:B------:R-:W-:Y:S05]  /*12a0*/  @!P0 BRA `(.L_x_15) ;  /* 0x0000000000088947 */ /* 0x000fea0003800000 */
[----:B-1----:R0:W5:Y:S01]  /*12b0*/  LD.E R89, desc[UR36][R4.64] ;  /* 0x0000002404597980 */ /* 0x002162000c101900 */
[----:B------:R-:W-:Y:S05]  /*12c0*/  BRA `(.L_x_16) ;  /* 0x0000000000247947 */ /* 0x000fea0003800000 */
.L_x_15:
[----:B------:R-:W-:Y:S02]  /*12d0*/  ULDC.64 UR4, c[0x0][0x590] ;  /* 0x0001640000047ab9 */ /* 0x000fe40000000a00 */
[----:B------:R-:W-:-:S04]  /*12e0*/  ISETP.NE.U32.AND P0, PT, RZ, UR4, PT ;  /* 0x00000004ff007c0c */ /* 0x000fc8000bf05070 */
[----:B------:R-:W-:-:S13]  /*12f0*/  ISETP.NE.AND.EX P0, PT, RZ, UR5, PT, P0 ;  /* 0x00000005ff007c0c */ /* 0x000fda000bf05300 */
[----:B------:R-:W-:Y:S05]  /*1300*/  @!P0 BRA `(.L_x_17) ;  /* 0x00000000000c8947 */ /* 0x000fea0003800000 */
[----:B0-----:R-:W1:Y:S02]  /*1310*/  LDC.64 R4, c[0x0][0x590] ;  /* 0x00016400ff047b82 */ /* 0x001e640000000a00 */
[----:B-1----:R1:W5:Y:S01]  /*1320*/  LDG.E R89, desc[UR36][R4.64] ;  /* 0x0000002404597981 */ /* 0x002362000c1e1900 */
[----:B------:R-:W-:Y:S05]  /*1330*/  BRA `(.L_x_16) ;  /* 0x0000000000087947 */ /* 0x000fea0003800000 */
.L_x_17:
[----:B------:R-:W-:Y:S02]  /*1340*/  ULDC UR4, c[0x0][0x584] ;  /* 0x0001610000047ab9 */ /* 0x000fe40000000800 */
[----:B-1----:R-:W-:-:S07]  /*1350*/  IMAD.U32 R89, RZ, RZ, UR4 ;  /* 0x00000004ff597e24 */ /* 0x002fce000f8e00ff */
.L_x_16:
[----:B------:R-:W-:-:S13]  /*1360*/  LOP3.LUT P0, RZ, R0, 0xff, RZ, 0xc0, !PT ;  /* 0x000000ff00ff7812 */ /* 0x000fda000780c0ff */
[----:B------:R-:W-:Y:S05]  /*1370*/  @!P0 EXIT ;  /* 0x000000000000894d */ /* 0x000fea0003800000 */
[----:B------:R-:W-:Y:S01]  /*1380*/  ULDC UR4, c[0x0][0x28c] ;  /* 0x0000a30000047ab9 */ /* 0x000fe20000000800 */
[----:B------:R-:W-:Y:S01]  /*1390*/  UMOV UR38, URZ ;  /* 0x0000003f00267c82 */ /* 0x000fe20008000000 */
[----:B------:R-:W-:Y:S01]  /*13a0*/  UIADD3 UR4, UR4, 0x1f, URZ ;  /* 0x0000001f04047890 */ /* 0x000fe2000fffe03f */
[----:B------:R-:W-:-:S03]  /*13b0*/  UMOV UR39, URZ ;  /* 0x0000003f00277c82 */ /* 0x000fc60008000000 */
[----:B------:R-:W-:-:S04]  /*13c0*/  USHF.R.S32.HI UR5, URZ, 0x1f, UR4 ;  /* 0x0000001f3f057899 */ /* 0x000fc80008011404 */
[----:B------:R-:W-:-:S04]  /*13d0*/  ULEA.HI UR5, UR5, UR4, URZ, 0x5 ;  /* 0x0000000405057291 */ /* 0x000fc8000f8f283f */
[----:B------:R-:W-:-:S12]  /*13e0*/  USHF.R.S32.HI UR40, URZ, 0x5, UR5 ;  /* 0x000000053f287899 */ /* 0x000fd80008011405 */
.L_x_169:
[----:B------:R-:W-:Y:S01]  /*13f0*/  LOP3.LUT R0, R18, 0x80, RZ, 0xc0, !PT ;  /* 0x0000008012007812 */ /* 0x000fe200078ec0ff */
[----:B--2---:R-:W2:Y:S01]  /*1400*/  S2UR UR7, SR_CgaCtaId ;  /* 0x00000000000779c3 */ /* 0x004ea20000008800 */
[----:B------:R-:W-:Y:S02]  /*1410*/  UMOV UR6, 0x400 ;  /* 0x0000040000067882 */ /* 0x000fe40000000000 */
[----:B------:R-:W-:-:S06]  /*1420*/  SHF.R.U32.HI R0, RZ, 0x7, R0 ;  /* 0x00000007ff007819 */ /* 0x000fcc0000011600 */
[----:B---3--:R-:W3:Y:S01]  /*1430*/  SHFL.IDX PT, R0, R0, RZ, 0x1f ;  /* 0x00001fff00007589 */ /* 0x008ee200000e0000 */
[----:B--2---:R-:W-:Y:S01]  /*1440*/  ULEA UR6, UR7, UR6, 0x18 ;  /* 0x0000000607067291 */ /* 0x004fe2000f8ec03f */
[----:B---3--:R-:W-:-:S13]  /*1450*/  R2UR UR4, R0 ;  /* 0x00000000000472ca */ /* 0x008fda00000e0000 */
[----:B------:R-:W-:-:S04]  /*1460*/  ULEA.HI UR5, UR4, UR4, URZ, 0x1 ;  /* 0x0000000404057291 */ /* 0x000fc8000f8f083f */
[----:B------:R-:W-:-:S04]  /*1470*/  ULOP3.LUT UR5, UR5, 0x1ffffe, URZ, 0xc0, !UPT ;  /* 0x001ffffe05057892 */ /* 0x000fc8000f8ec03f */
[----:B------:R-:W-:-:S03]  /*1480*/  UIADD3 UR5, UR4, -UR5, URZ ;  /* 0x8000000504057290 */ /* 0x000fc6000fffe03f */
[----:B------:R-:W-:Y:S01]  /*1490*/  ULDC UR4, c[0x0][0x28c] ;  /* 0x0000a30000047ab9 */ /* 0x000fe20000000800 */
[----:B------:R-:W-:Y:S01]  /*14a0*/  ULEA UR5, UR5, UR6, 0xb ;  /* 0x0000000605057291 */ /* 0x000fe2000f8e583f */
[----:B------:R-:W-:-:S03]  /*14b0*/  ISETP.LT.AND P0, PT, RZ, UR4, PT ;  /* 0x00000004ff007c0c */ /* 0x000fc6000bf01270 */
[----:B------:R-:W-:-:S04]  /*14c0*/  UIADD3 UR5, UR5, 0x280, URZ ;  /* 0x0000028005057890 */ /* 0x000fc8000fffe03f */
[----:B------:R-:W-:-:S04]  /*14d0*/  USHF.R.U32.HI UR5, URZ, 0x4, UR5 ;  /* 0x000000043f057899 */ /* 0x000fc80008011605 */
[----:B------:R-:W-:-:S04]  /*14e0*/  ULOP3.LUT UR5, UR5, 0x3fff, URZ, 0xc0, !UPT ;  /* 0x00003fff05057892 */ /* 0x000fc8000f8ec03f */
[----:B------:R-:W-:Y:S01]  /*14f0*/  ULOP3.LUT UR41, UR5, 0x10000, URZ, 0xfc, !UPT ;  /* 0x0001000005297892 */ /* 0x000fe2000f8efc3f */
[----:B----4-:R-:W-:Y:S11]  /*1500*/  @P0 BRA `(.L_x_18) ;  /* 0x0000000000400947 */ /* 0x010ff60003800000 */
[----:B------:R-:W-:Y:S01]  /*1510*/  MOV R0, 0x0 ;  /* 0x0000000000007802 */ /* 0x000fe20000000f00 */
[----:B------:R-:W-:Y:S01]  /*1520*/  ULDC.64 UR4, c[0x4][0x68] ;  /* 0x01001a0000047ab9 */ /* 0x000fe20000000a00 */
[----:B------:R-:W-:Y:S01]  /*1530*/  ULDC.64 UR6, c[0x4][0x8] ;  /* 0x0100020000067ab9 */ /* 0x000fe20000000a00 */
[----:B01----:R-:W-:Y:S01]  /*1540*/  IMAD.U32 R4, RZ, RZ, UR4 ;  /* 0x00000004ff047e24 */ /* 0x003fe2000f8e00ff */
[----:B------:R0:W1:Y:S01]  /*1550*/  LDC.64 R14, c[0x4][R0] ;  /* 0x01000000000e7b82 */ /* 0x0000620000000a00 */
[----:B------:R-:W-:Y:S01]  /*1560*/  IMAD.U32 R5, RZ, RZ, UR5 ;  /* 0x00000005ff057e24 */ /* 0x000fe2000f8e00ff */
[----:B------:R-:W-:Y:S01]  /*1570*/  ULDC.64 UR4, c[0x4][0x70] ;  /* 0x01001c0000047ab9 */ /* 0x000fe20000000a00 */
[----:B------:R-:W-:Y:S02]  /*1580*/  IMAD.U32 R10, RZ, RZ, UR6 ;  /* 0x00000006ff0a7e24 */ /* 0x000fe4000f8e00ff */
[----:B------:R-:W-:Y:S02]  /*1590*/  IMAD.U32 R6, RZ, RZ, UR4 ;  /* 0x00000004ff067e24 */ /* 0x000fe4000f8e00ff */
[----:B------:R-:W-:-:S02]  /*15a0*/  IMAD.U32 R7, RZ, RZ, UR5 ;  /* 0x00000005ff077e24 */ /* 0x000fc4000f8e00ff */
[----:B------:R-:W-:Y:S02]  /*15b0*/  IMAD.U32 R11, RZ, RZ, UR7 ;  /* 0x00000007ff0b7e24 */ /* 0x000fe4000f8e00ff */
[----:B------:R-:W-:Y:S02]  /*15c0*/  IMAD.MOV.U32 R8, RZ, RZ, 0x1e1 ;  /* 0x000001e1ff087424 */ /* 0x000fe400078e00ff */
[----:B------:R-:W-:Y:S02]  /*15d0*/  IMAD.MOV.U32 R12, RZ, RZ, 0x1 ;  /* 0x00000001ff0c7424 */ /* 0x000fe400078e00ff */
[----:B0-----:R-:W-:-:S07]  /*15e0*/  IMAD.MOV.U32 R13, RZ, RZ, RZ ;  /* 0x000000ffff0d7224 */ /* 0x001fce00078e00ff */
[----:B------:R-:W-:-:S07]  /*15f0*/  LEPC R20, `(.L_x_18) ;  /* 0x000000001014794e */ /* 0x000fce0000000000 */
[----:B-1---5:R-:W-:Y:S05]  /*1600*/  CALL.ABS.NOINC R14 ;  /* 0x000000000e007343 */ /* 0x022fea0003c00000 */
.L_x_18:
[----:B------:R-:W-:-:S04]  /*1610*/  LOP3.LUT R0, R19, 0x1, RZ, 0xfc, !PT ;  /* 0x0000000113007812 */ /* 0x000fc800078efcff */
[----:B------:R-:W-:-:S13]  /*1620*/  ISETP.NE.AND P0, PT, R0, 0x3, PT ;  /* 0x000000030000780c */ /* 0x000fda0003f05270 */
[----:B------:R-:W-:Y:S05]  /*1630*/  @!P0 BRA `(.L_x_19) ;  /* 0x0000000000048947 */ /* 0x000fea0003800000 */
[----:B------:R-:W-:Y:S01]  /*1640*/  BPT.TRAP 0x1 ;  /* 0x000000040000795c */ /* 0x000fe20000300000 */
.L_x_19:
[----:B------:R-:W2:Y:S01]  /*1650*/  S2UR UR5, SR_CgaCtaId ;  /* 0x00000000000579c3 */ /* 0x000ea20000008800 */
[----:B------:R-:W-:Y:S01]  /*1660*/  UMOV UR4, 0x400 ;  /* 0x0000040000047882 */ /* 0x000fe20000000000 */
[----:B------:R-:W-:Y:S02]  /*1670*/  IMAD.U32 R0, RZ, RZ, UR38 ;  /* 0x00000026ff007e24 */ /* 0x000fe4000f8e00ff */
[----:B------:R-:W-:-:S03]  /*1680*/  IMAD.U32 R3, RZ, RZ, UR39 ;  /* 0x00000027ff037e24 */ /* 0x000fc6000f8e00ff */
[----:B------:R-:W-:Y:S01]  /*1690*/  SHF.L.U32 R0, R0, 0x1f, RZ ;  /* 0x0000001f00007819 */ /* 0x000fe200000006ff */
[----:B--2---:R-:W-:-:S06]  /*16a0*/  ULEA UR4, UR5, UR4, 0x18 ;  /* 0x0000000405047291 */ /* 0x004fcc000f8ec03f */
[----:B------:R-:W-:-:S04]  /*16b0*/  IMAD.U32 R6, RZ, RZ, UR4 ;  /* 0x00000004ff067e24 */ /* 0x000fc8000f8e00ff */
[----:B------:R-:W-:-:S04]  /*16c0*/  IMAD R3, R3, 0x8, R6 ;  /* 0x0000000803037824 */ /* 0x000fc800078e0206 */
[----:B------:R2:W3:Y:S01]  /*16d0*/  SYNCS.PHASECHK.TRANS64.TRYWAIT P1, [R3+URZ], R0 ;  /* 0x00000000030075a7 */ /* 0x0004e2000802017f */
[----:B------:R-:W-:Y:S05]  /*16e0*/  @!P0 BRA `(.L_x_20) ;  /* 0x0000000000048947 */ /* 0x000fea0003800000 */
[----:B------:R-:W-:Y:S01]  /*16f0*/  BPT.TRAP 0x1 ;  /* 0x000000040000795c */ /* 0x000fe20000300000 */
.L_x_20:
[----:B---3--:R-:W-:Y:S05]  /*1700*/  @P1 BRA `(.L_x_21) ;  /* 0x0000000000081947 */ /* 0x008fea0003800000 */
[----:B------:R-:W3:Y:S02]  /*1710*/  SYNCS.PHASECHK.TRANS64.TRYWAIT P1, [R3+URZ], R0 ;  /* 0x00000000030075a7 */ /* 0x000ee4000802017f */
[----:B---3--:R-:W-:Y:S05]  /*1720*/  @!P1 BRA `(.L_x_22) ;  /* 0x0000006000e09947 */ /* 0x008fea0003800000 */
.L_x_21:
[----:B------:R-:W-:-:S04]  /*1730*/  UISETP.LT.AND UP0, UPT, UR40, 0x1, UPT ;  /* 0x000000012800788c */ /* 0x000fc8000bf01270 */
[----:B------:R-:W-:-:S06]  /*1740*/  USEL UR4, UR40, 0x1, UP0 ;  /* 0x0000000128047887 */ /* 0x000fcc0008000000 */
[----:B--23--:R-:W-:Y:S01]  /*1750*/  IMAD.U32 R0, RZ, RZ, UR4 ;  /* 0x00000004ff007e24 */ /* 0x00cfe2000f8e00ff */
[----:B------:R-:W-:Y:S05]  /*1760*/  WARPSYNC.ALL ;  /* 0x0000000000007948 */ /* 0x000fea0003800000 */
[----:B------:R-:W-:-:S04]  /*1770*/  IADD3 R0, -R0, UR40, RZ ;  /* 0x0000002800007c10 */ /* 0x000fc8000fffe1ff */
[----:B------:R-:W-:Y:S02]  /*1780*/  ISETP.GE.AND P1, PT, R0, 0x1, PT ;  /* 0x000000010000780c */ /* 0x000fe40003f26270 */
[----:B------:R-:W-:Y:S01]  /*1790*/  R2UR UR4, R6 ;  /* 0x00000000060472ca */ /* 0x000fe200000e0000 */
[----:B------:R-:W-:Y:S01]  /*17a0*/  WARPGROUP.ARRIVE ;  /* 0x00000000000079c5 */ /* 0x000fe20000000000 */
[----:B------:R-:W-:Y:S01]  /*17b0*/  UMOV UR5, 0xc0000010 ;  /* 0xc000001000057882 */ /* 0x000fe20000000000 */
[----:B------:R-:W-:-:S10]  /*17c0*/  UMOV UR7, 0xc0000010 ;  /* 0xc000001000077882 */ /* 0x000fd40000000000 */
[----:B------:R-:W-:-:S04]  /*17d0*/  UIADD3 UR4, UR4, 0x2c280, URZ ;  /* 0x0002c28004047890 */ /* 0x000fc8000fffe03f */
[----:B------:R-:W-:-:S04]  /*17e0*/  USHF.R.U32.HI UR4, URZ, 0x4, UR4 ;  /* 0x000000043f047899 */ /* 0x000fc80008011604 */
[----:B------:R-:W-:-:S04]  /*17f0*/  ULOP3.LUT UR4, UR4, 0x3fff, URZ, 0xc0, !UPT ;  /* 0x00003fff04047892 */ /* 0x000fc8000f8ec03f */
[----:B------:R-:W-:Y:S02]  /*1800*/  ULOP3.LUT UR10, UR4, 0x10000, URZ, 0xfc, !UPT ;  /* 0x00010000040a7892 */ /* 0x000fe4000f8efc3f */
[----:B------:R-:W-:Y:S02]  /*1810*/  ULEA UR4, UR39, UR41, 0x9 ;  /* 0x0000002927047291 */ /* 0x000fe4000f8e483f */
[----:B------:R-:W-:Y:S02]  /*1820*/  ULEA UR6, UR39, UR10, 0x7 ;  /* 0x0000000a27067291 */ /* 0x000fe4000f8e383f */
[----:B------:R-:W-:-:S07]  /*1830*/  UIADD3 UR8, UR4, 0x100, URZ ;  /* 0x0000010004087890 */ /* 0x000fce000fffe03f */
[----:B------:R-:W-:Y:S01]  /*1840*/  IGMMA.64x64x32.S8.S8 R56, gdesc[UR4], RZ, !UPT, gsb0 ;  /* 0x01e00000043879f1 */ /* 0x000fe2000c0410ff */
[----:B------:R-:W-:Y:S01]  /*1850*/  UMOV UR4, UR8 ;  /* 0x0000000800047c82 */ /* 0x000fe20008000000 */
[----:B------:R-:W-:Y:S01]  /*1860*/  UMOV UR5, 0xc0000010 ;  /* 0xc000001000057882 */ /* 0x000fe20000000000 */
[----:B------:R-:W-:Y:S02]  /*1870*/  WARPGROUP.DEPBAR.LE gsb0, 0x0 ;  /* 0x00008000000079c5 */ /* 0x000fe40000010000 */
[----:B------:R-:W-:-:S06]  /*1880*/  WARPGROUP.ARRIVE ;  /* 0x00000000000079c5 */ /* 0x000fcc0000000000 */
[----:B------:R-:W-:Y:S03]  /*1890*/  IGMMA.64x64x32.S8.S8 R24, gdesc[UR4], RZ, !UPT, gsb0 ;  /* 0x01e00000041879f1 */ /* 0x000fe6000c0410ff */
[----:B------:R-:W-:Y:S02]  /*18a0*/  WARPGROUP.DEPBAR.LE gsb0, 0x0 ;  /* 0x00008000000079c5 */ /* 0x000fe40000010000 */
[----:B------:R-:W-:Y:S05]  /*18b0*/  @!P1 BRA `(.L_x_23) ;  /* 0x0000000000e09947 */ /* 0x000fea0003800000 */
[----:B------:R-:W-:Y:S02]  /*18c0*/  UIADD3 UR4, UR39, 0x1, URZ ;  /* 0x0000000127047890 */ /* 0x000fe4000fffe03f */
[----:B------:R-:W-:Y:S02]  /*18d0*/  IMAD.U32 R3, RZ, RZ, UR39 ;  /* 0x00000027ff037e24 */ /* 0x000fe4000f8e00ff */
[----:B------:R-:W-:-:S04]  /*18e0*/  UISETP.NE.AND UP0, UPT, UR4, 0x16, UPT ;  /* 0x000000160400788c */ /* 0x000fc8000bf05270 */
[----:B------:R-:W-:Y:S02]  /*18f0*/  USEL UR5, URZ, 0x1, UP0 ;  /* 0x000000013f057887 */ /* 0x000fe40008000000 */
[----:B------:R-:W-:Y:S02]  /*1900*/  USEL UR8, UR4, URZ, UP0 ;  /* 0x0000003f04087287 */ /* 0x000fe40008000000 */
[----:B------:R-:W-:-:S06]  /*1910*/  ULOP3.LUT UR5, UR38, UR5, URZ, 0x3c, !UPT ;  /* 0x0000000526057292 */ /* 0x000fcc000f8e3c3f */
[----:B------:R-:W-:-:S07]  /*1920*/  IMAD.U32 R7, RZ, RZ, UR5 ;  /* 0x00000005ff077e24 */ /* 0x000fce000f8e00ff */
.L_x_30:
[----:B------:R-:W-:Y:S05]  /*1930*/  @!P0 BRA `(.L_x_24) ;  /* 0x0000000000048947 */ /* 0x000fea0003800000 */
[----:B------:R-:W-:Y:S01]  /*1940*/  BPT.TRAP 0x1 ;  /* 0x000000040000795c */ /* 0x000fe20000300000 */
.L_x_24:
[----:B------:R-:W2:Y:S01]  /*1950*/  S2UR UR5, SR_CgaCtaId ;  /* 0x00000000000579c3 */ /* 0x000ea20000008800 */
[----:B------:R-:W-:Y:S01]  /*1960*/  UMOV UR4, 0x400 ;  /* 0x0000040000047882 */ /* 0x000fe20000000000 */
[----:B01----:R-:W-:Y:S01]  /*1970*/  IMAD.U32 R5, RZ, RZ, UR8 ;  /* 0x00000008ff057e24 */ /* 0x003fe2000f8e00ff */
[----:B------:R-:W-:Y:S01]  /*1980*/  SHF.L.U32 R4, R7, 0x1f, RZ ;  /* 0x0000001f07047819 */ /* 0x000fe200000006ff */
[----:B--2---:R-:W-:-:S06]  /*1990*/  ULEA UR4, UR5, UR4, 0x18 ;  /* 0x0000000405047291 */ /* 0x004fcc000f8ec03f */
[----:B------:R-:W-:-:S04]  /*19a0*/  IMAD.U32 R6, RZ, RZ, UR4 ;  /* 0x00000004ff067e24 */ /* 0x000fc8000f8e00ff */
[----:B------:R-:W-:-:S04]  /*19b0*/  IMAD R5, R5, 0x8, R6 ;  /* 0x0000000805057824 */ /* 0x000fc800078e0206 */
[----:B------:R0:W1:Y:S01]  /*19c0*/  SYNCS.PHASECHK.TRANS64.TRYWAIT P1, [R5+URZ], R4 ;  /* 0x00000004050075a7 */ /* 0x000062000802017f */
[----:B------:R-:W-:Y:S05]  /*19d0*/  @!P0 BRA `(.L_x_25) ;  /* 0x0000000000048947 */ /* 0x000fea0003800000 */
[----:B------:R-:W-:Y:S01]  /*19e0*/  BPT.TRAP 0x1 ;  /* 0x000000040000795c */ /* 0x000fe20000300000 */
.L_x_25:
[----:B-1----:R-:W-:Y:S05]  /*19f0*/  @P1 BRA `(.L_x_26) ;  /* 0x0000000000081947 */ /* 0x002fea0003800000 */
[----:B------:R-:W1:Y:S02]  /*1a00*/  SYNCS.PHASECHK.TRANS64.TRYWAIT P1, [R5+URZ], R4 ;  /* 0x00000004050075a7 */ /* 0x000e64000802017f */
[----:B-1----:R-:W-:Y:S05]  /*1a10*/  @!P1 BRA `(.L_x_27) ;  /* 0x0000006000389947 */ /* 0x002fea0003800000 */
.L_x_26:
[----:B------:R-:W-:Y:S01]  /*1a20*/  ULEA UR6, UR8, UR10, 0x7 ;  /* 0x0000000a08067291 */ /* 0x000fe2000f8e383f */
[----:B------:R-:W-:Y:S01]  /*1a30*/  WARPGROUP.ARRIVE ;  /* 0x00000000000079c5 */ /* 0x000fe20000000000 */
[----:B------:R-:W-:Y:S01]  /*1a40*/  ULEA UR4, UR8, UR41, 0x9 ;  /* 0x0000002908047291 */ /* 0x000fe2000f8e483f */
[----:B------:R-:W-:Y:S01]  /*1a50*/  UMOV UR7, 0xc0000010 ;  /* 0xc000001000077882 */ /* 0x000fe20000000000 */
[----:B------:R-:W-:Y:S02]  /*1a60*/  UMOV UR5, 0xc0000010 ;  /* 0xc000001000057882 */ /* 0x000fe40000000000 */
[----:B------:R-:W-:-:S05]  /*1a70*/  UIADD3 UR9, UR4, 0x100, URZ ;  /* 0x0000010004097890 */ /* 0x000fca000fffe03f */
[----:B------:R-:W-:Y:S01]  /*1a80*/  IGMMA.64x64x32.S8.S8 R56, gdesc[UR4], R56, gsb0 ;  /* 0x01e00000043879f1 */ /* 0x000fe20008041038 */
[----:B------:R-:W-:Y:S01]  /*1a90*/  UMOV UR5, 0xc0000010 ;  /* 0xc000001000057882 */ /* 0x000fe20000000000 */
[----:B------:R-:W-:Y:S01]  /*1aa0*/  UMOV UR4, UR9 ;  /* 0x0000000900047c82 */ /* 0x000fe20008000000 */
[----:B------:R-:W-:Y:S02]  /*1ab0*/  WARPGROUP.DEPBAR.LE gsb0, 0x0 ;  /* 0x00008000000079c5 */ /* 0x000fe40000010000 */
[----:B------:R-:W-:-:S06]  /*1ac0*/  WARPGROUP.ARRIVE ;  /* 0x00000000000079c5 */ /* 0x000fcc0000000000 */
[----:B------:R-:W-:Y:S03]  /*1ad0*/  IGMMA.64x64x32.S8.S8 R24, gdesc[UR4], R24, gsb0 ;  /* 0x01e00000041879f1 */ /* 0x000fe60008041018 */
[----:B------:R-:W-:Y:S02]  /*1ae0*/  WARPGROUP.DEPBAR.LE gsb0, 0x0 ;  /* 0x00008000000079c5 */ /* 0x000fe40000010000 */
[----:B------:R-:W-:Y:S05]  /*1af0*/  @!P0 BRA `(.L_x_28) ;  /* 0x0000000000048947 */ /* 0x000fea0003800000 */
[----:B------:R-:W-:Y:S01]  /*1b00*/  BPT.TRAP 0x1 ;  /* 0x000000040000795c */ /* 0x000fe20000300000 */
.L_x_28:
[----:B------:R-:W-:-:S13]  /*1b10*/  ISETP.NE.AND P1, PT, R102, RZ, PT ;  /* 0x000000ff6600720c */ /* 0x000fda0003f25270 */
[----:B01----:R-:W-:-:S04]  /*1b20*/  @P1 IMAD R4, R3, 0x8, R6 ;  /* 0x0000000803041824 */ /* 0x003fc800078e0206 */
[----:B------:R-:W-:-:S05]  /*1b30*/  @P1 VIADD R5, R4, 0xb0 ;  /* 0x000000b004051836 */ /* 0x000fca0000000000 */
[----:B------:R-:W-:-:S04]  /*1b40*/  @P1 PRMT R5, R22, 0x654, R5 ;  /* 0x0000065416051816 */ /* 0x000fc80000000005 */
[----:B------:R0:W-:Y:S01]  /*1b50*/  @P1 SYNCS.ARRIVE.TRANS64.RED.A1T0 RZ, [R5+URZ], RZ ;  /* 0x000000ff05ff19a7 */ /* 0x0001e2000810043f */
[----:B------:R-:W-:-:S13]  /*1b60*/  ISETP.GT.U32.AND P1, PT, R19, 0x1, PT ;  /* 0x000000011300780c */ /* 0x000fda0003f24070 */
[----:B0-----:R-:W-:Y:S05]  /*1b70*/  @P1 BRA `(.L_x_29) ;  /* 0x0000000000041947 */ /* 0x001fea0003800000 */
[----:B------:R-:W-:Y:S01]  /*1b80*/  BPT.TRAP 0x1 ;  /* 0x000000040000795c */ /* 0x000fe20000300000 */
.L_x_29:
[----:B------:R-:W-:Y:S01]  /*1b90*/  UIADD3 UR8, UR8, 0x1, URZ ;  /* 0x0000000108087890 */ /* 0x000fe2000fffe03f */
[C---:B------:R-:W-:Y:S01]  /*1ba0*/  ISETP.GT.AND P2, PT, R0.reuse, 0x1, PT ;  /* 0x000000010000780c */ /* 0x040fe20003f44270 */
[----:B------:R-:W-:Y:S02]  /*1bb0*/  VIADD R3, R3, 0x1 ;  /* 0x0000000103037836 */ /* 0x000fe40000000000 */
[----:B------:R-:W-:Y:S01]  /*1bc0*/  UISETP.NE.AND UP0, UPT, UR8, 0x16, UPT ;  /* 0x000000160800788c */ /* 0x000fe2000bf05270 */
[----:B------:R-:W-:Y:S02]  /*1bd0*/  VIADD R0, R0, 0xffffffff ;  /* 0xffffffff00007836 */ /* 0x000fe40000000000 */
[C---:B------:R-:W-:Y:S01]  /*1be0*/  ISETP.NE.AND P1, PT, R3.reuse, 0x16, PT ;  /* 0x000000160300780c */ /* 0x040fe20003f25270 */
[----:B------:R-:W-:Y:S02]  /*1bf0*/  USEL UR4, URZ, 0x1, UP0 ;  /* 0x000000013f047887 */ /* 0x000fe40008000000 */
[----:B------:R-:W-:Y:S01]  /*1c00*/  USEL UR8, UR8, URZ, UP0 ;  /* 0x0000003f08087287 */ /* 0x000fe20008000000 */
[----:B------:R-:W-:-:S03]  /*1c10*/  SEL R3, R3, RZ, P1 ;  /* 0x000000ff03037207 */ /* 0x000fc60000800000 */
[----:B------:R-:W-:Y:S01]  /*1c20*/  LOP3.LUT R7, R7, UR4, RZ, 0x3c, !PT ;  /* 0x0000000407077c12 */ /* 0x000fe2000f8e3cff */
[----:B------:R-:W-:Y:S07]  /*1c30*/  @P2 BRA `(.L_x_30) ;  /* 0xfffffffc003c2947 */ /* 0x000fee000383ffff */
.L_x_23:
[----:B------:R-:W2:Y:S02]  /*1c40*/  LDC R0, c[0x0][0x28c] ;  /* 0x0000a300ff007b82 */ /* 0x000ea40000000800 */
[----:B--2---:R-:W-:-:S13]  /*1c50*/  ISETP.GE.AND P1, PT, R0, 0x1, PT ;  /* 0x000000010000780c */ /* 0x004fda0003f26270 */
[----:B------:R-:W-:Y:S05]  /*1c60*/  @!P1 BRA `(.L_x_31) ;  /* 0x0000000000509947 */ /* 0x000fea0003800000 */
[----:B------:R-:W-:Y:S05]  /*1c70*/  @!P0 BRA `(.L_x_32) ;  /* 0x0000000000048947 */ /* 0x000fea0003800000 */
[----:B------:R-:W-:Y:S01]  /*1c80*/  BPT.TRAP 0x1 ;  /* 0x000000040000795c */ /* 0x000fe20000300000 */
.L_x_32:
[----:B------:R-:W-:Y:S01]  /*1c90*/  ISETP.NE.AND P1, PT, R102, RZ, PT ;  /* 0x000000ff6600720c */ /* 0x000fe20003f25270 */
[----:B------:R-:W-:Y:S01]  /*1ca0*/  BSSY B0, `(.L_x_33) ;  /* 0x000000e000007945 */ /* 0x000fe20003800000 */
[----:B------:R-:W-:-:S11]  /*1cb0*/  ISETP.GT.U32.AND P0, PT, R19, 0x1, PT ;  /* 0x000000011300780c */ /* 0x000fd60003f04070 */
[----:B------:R-:W-:Y:S05]  /*1cc0*/  @!P1 BRA `(.L_x_34) ;  /* 0x00000000002c9947 */ /* 0x000fea0003800000 */
[----:B------:R-:W-:-:S04]  /*1cd0*/  UISETP.LT.AND UP0, UPT, UR40, 0x1, UPT ;  /* 0x000000012800788c */ /* 0x000fc8000bf01270 */
[----:B------:R-:W-:-:S04]  /*1ce0*/  USEL UR6, UR40, 0x1, UP0 ;  /* 0x0000000128067887 */ /* 0x000fc80008000000 */
[----:B------:R-:W-:-:S04]  /*1cf0*/  UIADD3 UR6, UR39, UR40, -UR6 ;  /* 0x0000002827067290 */ /* 0x000fc8000fffe806 */
[----:B------:R-:W-:-:S04]  /*1d00*/  UIMAD.WIDE.U32 UR4, UR6, -0x45d1745d, URZ ;  /* 0xba2e8ba3060478a5 */ /* 0x000fc8000f8e003f */
[----:B------:R-:W-:-:S04]  /*1d10*/  USHF.R.U32.HI UR4, URZ, 0x4, UR5 ;  /* 0x000000043f047899 */ /* 0x000fc80008011605 */
[----:B------:R-:W-:-:S06]  /*1d20*/  UIMAD UR6, UR4, -0x16, UR6 ;  /* 0xffffffea040678a4 */ /* 0x000fcc000f8e0206 */
[----:B------:R-:W-:-:S04]  /*1d30*/  IMAD.U32 R3, RZ, RZ, UR6 ;  /* 0x00000006ff037e24 */ /* 0x000fc8000f8e00ff */
[----:B------:R-:W-:-:S04]  /*1d40*/  IMAD R0, R3, 0x8, R6 ;  /* 0x0000000803007824 */ /* 0x000fc800078e0206 */
[----:B------:R-:W-:-:S05]  /*1d50*/  VIADD R3, R0, 0xb0 ;  /* 0x000000b000037836 */ /* 0x000fca0000000000 */
[----:B------:R-:W-:-:S04]  /*1d60*/  PRMT R3, R22, 0x654, R3 ;  /* 0x0000065416037816 */ /* 0x000fc80000000003 */
[----:B------:R2:W-:Y:S03]  /*1d70*/  SYNCS.ARRIVE.TRANS64.RED.A1T0 RZ, [R3+URZ], RZ ;  /* 0x000000ff03ff79a7 */ /* 0x0005e6000810043f */
.L_x_34:
[----:B------:R-:W-:Y:S05]  /*1d80*/  BSYNC B0 ;  /* 0x0000000000007941 */ /* 0x000fea0003800000 */
.L_x_33:
[----:B------:R-:W-:Y:S05]  /*1d90*/  @P0 BRA `(.L_x_31) ;  /* 0x0000000000040947 */ /* 0x000fea0003800000 */
[----:B------:R-:W-:Y:S01]  /*1da0*/  BPT.TRAP 0x1 ;  /* 0x000000040000795c */ /* 0x000fe20000300000 */
.L_x_31:
[----:B------:R-:W3:Y:S01]  /*1db0*/  LDC R6, c[0x0][0x288] ;  /* 0x0000a200ff067b82 */ /* 0x000ee20000000800 */
[--C-:B------:R-:W-:Y:S01]  /*1dc0*/  SHF.R.U32.HI R0, RZ, 0x2, R18.reuse ;  /* 0x00000002ff007819 */ /* 0x100fe20000011612 */
[----:B------:R-:W-:Y:S01]  /*1dd0*/  IMAD.SHL.U32 R9, R92, 0x40, RZ ;  /* 0x000000405c097824 */ /* 0x000fe200078e00ff */
[----:B01----:R-:W-:Y:S01]  /*1de0*/  SHF.R.U32.HI R5, RZ, 0x7, R18 ;  /* 0x00000007ff057819 */ /* 0x003fe20000011612 */
[----:B------:R-:W-:Y:S01]  /*1df0*/  UIADD3 UR39, UR40, UR39, URZ ;  /* 0x0000002728277290 */ /* 0x000fe2000fffe03f */
[----:B--2---:R-:W-:Y:S01]  /*1e00*/  LOP3.LUT R3, R0, 0x7, RZ, 0xc0, !PT ;  /* 0x0000000700037812 */ /* 0x004fe200078ec0ff */
[----:B------:R-:W-:Y:S01]  /*1e10*/  IMAD.SHL.U32 R11, R91, 0x100, RZ ;  /* 0x000001005b0b7824 */ /* 0x000fe200078e00ff */
[C---:B------:R-:W-:Y:S01]  /*1e20*/  LOP3.LUT R4, R18.reuse, 0x60, RZ, 0xc0, !PT ;  /* 0x0000006012047812 */ /* 0x040fe200078ec0ff */
[----:B------:R-:W-:Y:S01]  /*1e30*/  UISETP.GT.U32.AND UP0, UPT, UR39, 0x15, UPT ;  /* 0x000000152700788c */ /* 0x000fe2000bf04070 */
[----:B------:R-:W-:Y:S01]  /*1e40*/  LOP3.LUT R0, R5, 0x1, RZ, 0xc0, !PT ;  /* 0x0000000105007812 */ /* 0x000fe200078ec0ff */
[C---:B------:R-:W-:Y:S01]  /*1e50*/  IMAD.SHL.U32 R94, R18.reuse, 0x2, RZ ;  /* 0x00000002125e7824 */ /* 0x040fe200078e00ff */
[----:B------:R-:W-:Y:S01]  /*1e60*/  SHF.R.U32.HI R8, RZ, 0x1, R4 ;  /* 0x00000001ff087819 */ /* 0x000fe20000011604 */
[----:B------:R-:W-:Y:S01]  /*1e70*/  ULDC UR7, c[0x0][0x284] ;  /* 0x0000a10000077ab9 */ /* 0x000fe20000000800 */
[----:B------:R-:W-:Y:S01]  /*1e80*/  LOP3.LUT R4, R18, 0x3, RZ, 0xc0, !PT ;  /* 0x0000000312047812 */ /* 0x000fe200078ec0ff */
[----:B------:R-:W-:Y:S01]  /*1e90*/  IMAD.SHL.U32 R10, R0, 0x40, RZ ;  /* 0x00000040000a7824 */ /* 0x000fe200078e00ff */
[----:B------:R-:W-:Y:S01]  /*1ea0*/  UISETP.LT.U32.AND UP0, UPT, UR40, 0x16, UP0 ;  /* 0x000000162800788c */ /* 0x000fe20008701070 */
[----:B------:R-:W-:Y:S01]  /*1eb0*/  SHF.R.S32.HI R92, RZ, 0x1f, R23 ;  /* 0x0000001fff5c7819 */ /* 0x000fe20000011417 */
[----:B------:R-:W-:Y:S01]  /*1ec0*/  UISETP.GE.U32.AND UP1, UPT, UR40, 0x16, UPT ;  /* 0x000000162800788c */ /* 0x000fe2000bf26070 */
[--C-:B------:R-:W-:Y:S01]  /*1ed0*/  IADD3 R5, RZ, -R8, -R3.reuse ;  /* 0x80000008ff057210 */ /* 0x100fe20007ffe803 */
[----:B------:R-:W-:Y:S01]  /*1ee0*/  ULDC.64 UR8, c[0x0][0x5d0] ;  /* 0x0001740000087ab9 */ /* 0x000fe20000000a00 */
[C---:B------:R-:W-:Y:S01]  /*1ef0*/  LOP3.LUT R94, R9.reuse, 0x6, R94, 0xf8, !PT ;  /* 0x00000006095e7812 */ /* 0x040fe200078ef85e */
[----:B------:R-:W-:Y:S01]  /*1f00*/  UIMAD.WIDE.U32 UR4, UR39, -0x45d1745d, URZ ;  /* 0xba2e8ba3270478a5 */ /* 0x000fe2000f8e003f */
[----:B------:R-:W-:Y:S01]  /*1f10*/  LOP3.LUT R3, R10, 0x40, R3, 0xe2, !PT ;  /* 0x000000400a037812 */ /* 0x000fe200078ee203 */
[----:B------:R-:W-:Y:S01]  /*1f20*/  USEL UR6, URZ, 0x1, !UP0 ;  /* 0x000000013f067887 */ /* 0x000fe2000c000000 */
[----:B---3--:R-:W-:Y:S01]  /*1f30*/  ISETP.GE.AND P0, PT, R9, R6, PT ;  /* 0x000000060900720c */ /* 0x008fe20003f06270 */
[----:B------:R-:W-:Y:S01]  /*1f40*/  IMAD R10, R4, -0x2, R6 ;  /* 0xfffffffe040a7824 */ /* 0x000fe200078e0206 */
[----:B------:R-:W-:Y:S01]  /*1f50*/  SHF.R.S32.HI R95, RZ, 0x1f, R94 ;  /* 0x0000001fff5f7819 */ /* 0x000fe2000001145e */
[----:B------:R-:W-:Y:S01]  /*1f60*/  IMAD R6, R92, UR8, RZ ;  /* 0x000000085c067c24 */ /* 0x000fe2000f8e02ff */
[----:B------:R-:W-:Y:S01]  /*1f70*/  ISETP.GE.OR P0, PT, R11, UR7, P0 ;  /* 0x000000070b007c0c */ /* 0x000fe20008706670 */
[----:B------:R-:W-:Y:S01]  /*1f80*/  IMAD R0, R0, -0x40, R5 ;  /* 0xffffffc000007824 */ /* 0x000fe200078e0205 */
[----:B------:R-:W-:Y:S01]  /*1f90*/  USHF.R.U32.HI UR4, URZ, 0x4, UR5 ;  /* 0x000000043f047899 */ /* 0x000fe20008011605 */
[----:B------:R-:W-:Y:S01]  /*1fa0*/  IMAD.WIDE R4, R91, 0x100, RZ ;  /* 0x000001005b047825 */ /* 0x000fe200078e02ff */
[----:B------:R-:W-:-:S02]  /*1fb0*/  ULOP3.LUT UR38, UR38, UR6, URZ, 0x3c, !UPT ;  /* 0x0000000626267292 */ /* 0x000fc4000f8e3c3f */
[----:B------:R-:W-:Y:S01]  /*1fc0*/  UIMAD UR39, UR4, -0x16, UR39 ;  /* 0xffffffea042778a4 */ /* 0x000fe2000f8e0227 */
[C---:B------:R-:W-:Y:S01]  /*1fd0*/  IMAD R13, R23.reuse, UR9, R6 ;  /* 0x00000009170d7c24 */ /* 0x040fe2000f8e0206 */
[----:B------:R-:W-:Y:S01]  /*1fe0*/  @UP1 ULOP3.LUT UR38, UR38, 0x1, UR4, 0x78, !UPT ;  /* 0x0000000126261892 */ /* 0x000fe2000f8e7804 */
[----:B------:R-:W-:Y:S01]  /*1ff0*/  IMAD.WIDE.U32 R6, R23, UR8, R94 ;  /* 0x0000000817067c25 */ /* 0x000fe2000f8e005e */
[----:B------:R-:W-:Y:S02]  /*2000*/  IADD3 R91, -R11, UR7, R0 ;  /* 0x000000070b5b7c10 */ /* 0x000fe4000fffe100 */
[----:B------:R-:W-:Y:S01]  /*2010*/  LOP3.LUT R105, R4, R3, R8, 0xfe, !PT ;  /* 0x0000000304697212 */ /* 0x000fe200078efe08 */
[----:B------:R-:W-:Y:S02]  /*2020*/  IMAD.IADD R7, R7, 0x1, R13 ;  /* 0x0000000107077824 */ /* 0x000fe400078e020d */
[----:B------:R-:W-:Y:S02]  /*2030*/  IMAD.IADD R3, R10, 0x1, -R9 ;  /* 0x000000010a037824 */ /* 0x000fe400078e0a09 */
[----:B------:R-:W-:Y:S01]  /*2040*/  IMAD.MOV.U32 R0, RZ, RZ, -0x1 ;  /* 0xffffffffff007424 */ /* 0x000fe200078e00ff */
[----:B------:R-:W-:Y:S06]  /*2050*/  @P0 BRA `(.L_x_35) ;  /* 0x0000003000f40947 */ /* 0x000fec0003800000 */
[----:B------:R-:W0:Y:S01]  /*2060*/  LDC.64 R20, c[0x0][0x5c8] ;  /* 0x00017200ff147b82 */ /* 0x000e220000000a00 */
[----:B------:R-:W-:Y:S01]  /*2070*/  ULDC.64 UR4, c[0x0][0x5c0] ;  /* 0x0001700000047ab9 */ /* 0x000fe20000000a00 */
[----:B------:R-:W-:Y:S01]  /*2080*/  BSSY B0, `(.L_x_35) ;  /* 0x000033a000007945 */ /* 0x000fe20003800000 */
[-C--:B0-----:R-:W-:Y:S01]  /*2090*/  IMAD R8, R5, R20.reuse, RZ ;  /* 0x0000001405087224 */ /* 0x081fe200078e02ff */
[----:B------:R-:W-:Y:S01]  /*20a0*/  SHF.L.U64.HI R13, R20, 0x7, R21 ;  /* 0x00000007140d7819 */ /* 0x000fe20000010215 */
[----:B------:R-:W-:-:S04]  /*20b0*/  IMAD.WIDE.U32 R6, R105, R20, R6 ;  /* 0x0000001469067225 */ /* 0x000fc800078e0006 */
[----:B------:R-:W-:Y:S01]  /*20c0*/  IMAD R9, R105, R21, R8 ;  /* 0x0000001569097224 */ /* 0x000fe200078e0208 */
[----:B------:R-:W-:Y:S01]  /*20d0*/  IADD3 R14, P0, R6, UR4, RZ ;  /* 0x00000004060e7c10 */ /* 0x000fe2000ff1e0ff */
[C---:B------:R-:W-:Y:S02]  /*20e0*/  IMAD.SHL.U32 R11, R20.reuse, 0x80, RZ ;  /* 0x00000080140b7824 */ /* 0x040fe400078e00ff */
[----:B------:R-:W-:Y:S01]  /*20f0*/  IMAD.IADD R9, R7, 0x1, R9 ;  /* 0x0000000107097824 */ /* 0x000fe200078e0209 */
[-C--:B------:R-:W-:Y:S02]  /*2100*/  LEA R6, P1, R20, R14.reuse, 0x3 ;  /* 0x0000000e14067211 */ /* 0x080fe400078218ff */
[----:B------:R-:W-:Y:S02]  /*2110*/  IADD3 R8, P2, R11, R14, RZ ;  /* 0x0000000e0b087210 */ /* 0x000fe40007f5e0ff */
[----:B------:R-:W-:Y:S02]  /*2120*/  IADD3.X R15, R9, UR5, RZ, P0, !PT ;  /* 0x00000005090f7c10 */ /* 0x000fe400087fe4ff */
[----:B-----5:R-:W-:-:S02]  /*2130*/  ISETP.NE.AND P0, PT, R89, RZ, PT ;  /* 0x000000ff5900720c */ /* 0x020fc40003f05270 */
[----:B------:R-:W-:Y:S01]  /*2140*/  LEA.HI.X R7, R20, R15, R21, 0x3, P1 ;  /* 0x0000000f14077211 */ /* 0x000fe200008f1c15 */
[----:B------:R-:W-:Y:S01]  /*2150*/  IMAD.X R9, R13, 0x1, R15, P2 ;  /* 0x000000010d097824 */ /* 0x000fe200010e060f */
[----:B------:R-:W-:-:S05]  /*2160*/  IADD3 R10, P1, R11, R6, RZ ;  /* 0x000000060b0a7210 */ /* 0x000fca0007f3e0ff */
[----:B------:R-:W-:-:S04]  /*2170*/  IMAD.X R11, R13, 0x1, R7, P1 ;  /* 0x000000010d0b7824 */ /* 0x000fc800008e0607 */
[----:B------:R-:W-:Y:S05]  /*2180*/  @!P0 BRA `(.L_x_36) ;  /* 0x0000002400948947 */ /* 0x000fea0003800000 */
[----:B------:R-:W0:Y:S01]  /*2190*/  LDC.64 R20, c[0x0][0x5b0] ;  /* 0x00016c00ff147b82 */ /* 0x000e220000000a00 */
[----:B------:R-:W-:Y:S01]  /*21a0*/  ULDC.64 UR4, c[0x0][0x5b8] ;  /* 0x00016e0000047ab9 */ /* 0x000fe20000000a00 */
[----:B------:R-:W-:Y:S01]  /*21b0*/  ISETP.GE.AND P0, PT, R91, 0x1, PT ;  /* 0x000000015b00780c */ /* 0x000fe20003f06270 */
[----:B------:R-:W-:Y:S01]  /*21c0*/  IMAD R92, R92, UR4, RZ ;  /* 0x000000045c5c7c24 */ /* 0x000fe2000f8e02ff */
[----:B------:R-:W-:Y:S01]  /*21d0*/  BSSY B1, `(.L_x_37) ;  /* 0x0000010000017945 */ /* 0x000fe20003800000 */
[----:B------:R-:W-:Y:S01]  /*21e0*/  IMAD.WIDE.U32 R94, R23, UR4, R94 ;  /* 0x00000004175e7c25 */ /* 0x000fe2000f8e005e */
[----:B------:R-:W-:Y:S02]  /*21f0*/  ISETP.LT.OR P2, PT, R3, 0x1, !P0 ;  /* 0x000000010300780c */ /* 0x000fe40004741670 */
[----:B------:R-:W1:Y:S01]  /*2200*/  LDC.64 R12, c[0x0][0x5a8] ;  /* 0x00016a00ff0c7b82 */ /* 0x000e620000000a00 */
[----:B------:R-:W-:Y:S02]  /*2210*/  IMAD R23, R23, UR5, R92 ;  /* 0x0000000517177c24 */ /* 0x000fe4000f8e025c */
[----:B------:R-:W-:-:S02]  /*2220*/  IMAD.MOV.U32 R92, RZ, RZ, R94 ;  /* 0x000000ffff5c7224 */ /* 0x000fc400078e005e */
[----:B------:R-:W-:Y:S02]  /*2230*/  IMAD.IADD R93, R95, 0x1, R23 ;  /* 0x000000015f5d7824 */ /* 0x000fe400078e0217 */
[-C--:B0-----:R-:W-:Y:S01]  /*2240*/  IMAD R98, R5, R20.reuse, RZ ;  /* 0x0000001405627224 */ /* 0x081fe200078e02ff */
[----:B------:R-:W-:Y:S01]  /*2250*/  SHF.L.U64.HI R99, R20, 0x3, R21 ;  /* 0x0000000314637819 */ /* 0x000fe20000010215 */
[----:B------:R-:W-:-:S04]  /*2260*/  IMAD.WIDE.U32 R96, R105, R20, R92 ;  /* 0x0000001469607225 */ /* 0x000fc800078e005c */
[----:B------:R-:W-:Y:S01]  /*2270*/  IMAD R103, R105, R21, R98 ;  /* 0x0000001569677224 */ /* 0x000fe200078e0262 */
[----:B-1----:R-:W-:Y:S01]  /*2280*/  IADD3 R96, P1, R96, R12, RZ ;  /* 0x0000000c60607210 */ /* 0x002fe20007f3e0ff */
[----:B------:R-:W-:-:S03]  /*2290*/  IMAD.SHL.U32 R98, R20, 0x8, RZ ;  /* 0x0000000814627824 */ /* 0x000fc600078e00ff */
[----:B------:R-:W-:Y:S01]  /*22a0*/  IADD3.X R97, R13, R97, R103, P1, !PT ;  /* 0x000000610d617210 */ /* 0x000fe20000ffe467 */
[----:B------:R-:W-:Y:S08]  /*22b0*/  @P2 BRA `(.L_x_38) ;  /* 0x0000000000042947 */ /* 0x000ff00003800000 */
[----:B------:R0:W5:Y:S02]  /*22c0*/  LDG.E.U8 R90, desc[UR36][R96.64] ;  /* 0x00000024605a7981 */ /* 0x000164000c1e1100 */
.L_x_38:
[----:B------:R-:W-:Y:S05]  /*22d0*/  BSYNC B1 ;  /* 0x0000000000017941 */ /* 0x000fea0003800000 */
.L_x_37:
[----:B-----5:R-:W-:Y:S01]  /*22e0*/  LOP3.LUT R23, R90, 0xffff, RZ, 0xc0, !PT ;  /* 0x0000ffff5a177812 */ /* 0x020fe200078ec0ff */
[----:B------:R-:W-:Y:S01]  /*22f0*/  IMAD.WIDE.U32 R100, R105, R20, R98 ;  /* 0x0000001469647225 */ /* 0x000fe200078e0062 */
[----:B------:R-:W-:Y:S01]  /*2300*/  ISETP.GE.AND P1, PT, R91, 0x9, PT ;  /* 0x000000095b00780c */ /* 0x000fe20003f26270 */
[----:B------:R-:W-:Y:S01]  /*2310*/  BSSY B1, `(.L_x_39) ;  /* 0x000000e000017945 */ /* 0x000fe20003800000 */
[----:B------:R-:W-:Y:S01]  /*2320*/  PRMT R104, R23, 0x8880, RZ ;  /* 0x0000888017687816 */ /* 0x000fe200000000ff */
[----:B------:R-:W-:Y:S01]  /*2330*/  IMAD.IADD R23, R103, 0x1, R101 ;  /* 0x0000000167177824 */ /* 0x000fe200078e0265 */
[----:B------:R-:W-:-:S04]  /*2340*/  IADD3 R100, P3, P4, R94, R12, R100 ;  /* 0x0000000c5e647210 */ /* 0x000fc80007c7e064 */
[----:B------:R-:W-:Y:S01]  /*2350*/  IADD3.X R101, R93, R13, R23, P3, P4 ;  /* 0x0000000d5d657210 */ /* 0x000fe20001fe8417 */
[----:B------:R-:W-:Y:S01]  /*2360*/  IMAD R23, R104, R89, RZ ;  /* 0x0000005968177224 */ /* 0x000fe200078e02ff */
[C---:B------:R-:W-:Y:S02]  /*2370*/  ISETP.LT.OR P4, PT, R3.reuse, 0x2, !P0 ;  /* 0x000000020300780c */ /* 0x040fe40004781670 */
[----:B------:R-:W-:Y:S01]  /*2380*/  ISETP.LT.OR P3, PT, R3, 0x1, !P1 ;  /* 0x000000010300780c */ /* 0x000fe20004f61670 */
[----:B------:R-:W-:-:S05]  /*2390*/  @!P2 IMAD R103, R56, R88, R23 ;  /* 0x000000583867a224 */ /* 0x000fca00078e0217 */
[----:B------:R1:W-:Y:S05]  /*23a0*/  @!P2 STG.E.U8 desc[UR36][R14.64], R103 ;  /* 0x000000670e00a986 */ /* 0x0003ea000c101124 */
[----:B------:R-:W-:Y:S05]  /*23b0*/  @P4 BRA `(.L_x_40) ;  /* 0x00000000000c4947 */ /* 0x000fea0003800000 */
[----:B------:R-:W2:Y:S02]  /*23c0*/  LDG.E.U8 R90, desc[UR36][R96.64+0x1] ;  /* 0x00000124605a7981 */ /* 0x000ea4000c1e1100 */
[----:B--2---:R-:W-:-:S05]  /*23d0*/  PRMT R56, R90, 0x8880, RZ ;  /* 0x000088805a387816 */ /* 0x004fca00000000ff */
[----:B------:R-:W-:-:S07]  /*23e0*/  IMAD R23, R56, R89, RZ ;  /* 0x0000005938177224 */ /* 0x000fce00078e02ff */
.L_x_40:
[----:B------:R-:W-:Y:S05]  /*23f0*/  BSYNC B1 ;  /* 0x0000000000017941 */ /* 0x000fea0003800000 */
.L_x_39:
[----:B------:R-:W-:Y:S01]  /*2400*/  @!P4 IMAD R57, R57, R88, R23 ;  /* 0x000000583939c224 */ /* 0x000fe200078e0217 */
[----:B------:R-:W-:Y:S04]  /*2410*/  BSSY B1, `(.L_x_41) ;  /* 0x0000006000017945 */ /* 0x000fe80003800000 */
[----:B------:R2:W-:Y:S01]  /*2420*/  @!P4 STG.E.U8 desc[UR36][R14.64+0x1], R57 ;  /* 0x000001390e00c986 */ /* 0x0005e2000c101124 */
[----:B------:R-:W-:Y:S05]  /*2430*/  @P3 BRA `(.L_x_42) ;  /* 0x00000000000c3947 */ /* 0x000fea0003800000 */
[----:B------:R-:W3:Y:S02]  /*2440*/  LDG.E.U8 R90, desc[UR36][R100.64] ;  /* 0x00000024645a7981 */ /* 0x000ee4000c1e1100 */
[----:B---3--:R-:W-:-:S05]  /*2450*/  PRMT R56, R90, 0x8880, RZ ;  /* 0x000088805a387816 */ /* 0x008fca00000000ff */
[----:B------:R-:W-:-:S07]  /*2460*/  IMAD R23, R56, R89, RZ ;  /* 0x0000005938177224 */ /* 0x000fce00078e02ff */
.L_x_42:
[----:B------:R-:W-:Y:S05]  /*2470*/  BSYNC B1 ;  /* 0x0000000000017941 */ /* 0x000fea0003800000 */
.L_x_41:
[C---:B------:R-:W-:Y:S01]  /*2480*/  ISETP.LT.OR P2, PT, R3.reuse, 0x2, !P1 ;  /* 0x000000020300780c */ /* 0x040fe20004f41670 */
[----:B--2---:R-:W-:Y:S01]  /*2490*/  @!P3 IMAD R57, R58, R88, R23 ;  /* 0x000000583a39b224 */ /* 0x004fe200078e0217 */
[----:B------:R-:W-:Y:S01]  /*24a0*/  BSSY B1, `(.L_x_43) ;  /* 0x0000008000017945 */ /* 0x000fe20003800000 */
[----:B------:R-:W-:-:S03]  /*24b0*/  ISETP.LT.OR P4, PT, R3, 0x9, !P0 ;  /* 0x000000090300780c */ /* 0x000fc60004781670 */
[----:B------:R2:W-:Y:S01]  /*24c0*/  @!P3 STG.E.U8 desc[UR36][R6.64], R57 ;  /* 0x000000390600b986 */ /* 0x0005e2000c101124 */
[----:B------:R-:W-:-:S06]  /*24d0*/  ISETP.LT.OR P3, PT, R3, 0xa, !P0 ;  /* 0x0000000a0300780c */ /* 0x000fcc0004761670 */
[----:B------:R-:W-:Y:S07]  /*24e0*/  @P2 BRA `(.L_x_44) ;  /* 0x00000000000c2947 */ /* 0x000fee0003800000 */
[----:B------:R-:W3:Y:S02]  /*24f0*/  LDG.E.U8 R90, desc[UR36][R100.64+0x1] ;  /* 0x00000124645a7981 */ /* 0x000ee4000c1e1100 */
[----:B---3--:R-:W-:-:S05]  /*2500*/  PRMT R56, R90, 0x8880, RZ ;  /* 0x000088805a387816 */ /* 0x008fca00000000ff */
[----:B------:R-:W-:-:S07]  /*2510*/  IMAD R23, R56, R89, RZ ;  /* 0x0000005938177224 */ /* 0x000fce00078e02ff */
.L_x_44:
[----:B------:R-:W-:Y:S05]  /*2520*/  BSYNC B1 ;  /* 0x0000000000017941 */ /* 0x000fea0003800000 */
.L_x_43:
[----:B------:R-:W-:Y:S01]  /*2530*/  @!P2 IMAD R59, R59, R88, R23 ;  /* 0x000000583b3ba224 */ /* 0x000fe200078e0217 */
[----:B------:R-:W-:Y:S04]  /*2540*/  BSSY B1, `(.L_x_45) ;  /* 0x0000006000017945 */ /* 0x000fe80003800000 */
[----:B------:R3:W-:Y:S01]  /*2550*/  @!P2 STG.E.U8 desc[UR36][R6.64+0x1], R59 ;  /* 0x0000013b0600a986 */ /* 0x0007e2000c101124 */
[----:B------:R-:W-:Y:S05]  /*2560*/  @P4 BRA `(.L_x_46) ;  /* 0x00000000000c4947 */ /* 0x000fea0003800000 */
[----:B------:R-:W4:Y:S02]  /*2570*/  LDG.E.U8 R90, desc[UR36][R96.64+0x8] ;  /* 0x00000824605a7981 */ /* 0x000f24000c1e1100 */
[----:B----4-:R-:W-:-:S05]  /*2580*/  PRMT R56, R90, 0x8880, RZ ;  /* 0x000088805a387816 */ /* 0x010fca00000000ff */
[----:B------:R-:W-:-:S07]  /*2590*/  IMAD R23, R56, R89, RZ ;  /* 0x0000005938177224 */ /* 0x000fce00078e02ff */
.L_x_46:
[----:B------:R-:W-:Y:S05]  /*25a0*/  BSYNC B1 ;  /* 0x0000000000017941 */ /* 0x000fea0003800000 */
.L_x_45:
[----:B--2---:R-:W-:Y:S01]  /*25b0*/  @!P4 IMAD R57, R60, R88, R23 ;  /* 0x000000583c39c224 */ /* 0x004fe200078e0217 */
[----:B------:R-:W-:Y:S04]  /*25c0*/  BSSY B1, `(.L_x_47) ;  /* 0x0000006000017945 */ /* 0x000fe80003800000 */
[----:B------:R2:W-:Y:S01]  /*25d0*/  @!P4 STG.E.U8 desc[UR36][R14.64+0x8], R57 ;  /* 0x000008390e00c986 */ /* 0x0005e2000c101124 */
[----:B------:R-:W-:Y:S05]  /*25e0*/  @P3 BRA `(.L_x_48) ;  /* 0x00000000000c3947 */ /* 0x000fea0003800000 */
[----:B------:R-:W4:Y:S02]  /*25f0*/  LDG.E.U8 R90, desc[UR36][R96.64+0x9] ;  /* 0x00000924605a7981 */ /* 0x000f24000c1e1100 */
[----:B----4-:R-:W-:-:S05]  /*2600*/  PRMT R56, R90, 0x8880, RZ ;  /* 0x000088805a387816 */ /* 0x010fca00000000ff */
[----:B------:R-:W-:-:S07]  /*2610*/  IMAD R23, R56, R89, RZ ;  /* 0x0000005938177224 */ /* 0x000fce00078e02ff */
.L_x_48:
[----:B------:R-:W-:Y:S05]  /*2620*/  BSYNC B1 ;  /* 0x0000000000017941 */ /* 0x000fea0003800000 */
.L_x_47:
[----:B------:R-:W-:Y:S01]  /*2630*/  ISETP.LT.OR P2, PT, R3, 0x9, !P1 ;  /* 0x000000090300780c */ /* 0x000fe20004f41670 */
[----:B------:R-:W-:Y:S01]  /*2640*/  @!P3 IMAD R61, R61, R88, R23 ;  /* 0x000000583d3db224 */ /* 0x000fe200078e0217 */
[----:B------:R-:W-:Y:S01]  /*2650*/  BSSY B1, `(.L_x_49) ;  /* 0x0000008000017945 */ /* 0x000fe20003800000 */
[----:B------:R-:W-:-:S03]  /*2660*/  ISETP.LT.OR P4, PT, R3, 0xa, !P1 ;  /* 0x0000000a0300780c */ /* 0x000fc60004f81670 */
[----:B------:R4:W-:Y:S01]  /*2670*/  @!P3 STG.E.U8 desc[UR36][R14.64+0x9], R61 ;  /* 0x0000093d0e00b986 */ /* 0x0009e2000c101124 */
[----:B------:R-:W-:-:S06]  /*2680*/  ISETP.LT.OR P3, PT, R3, 0x11, !P0 ;  /* 0x000000110300780c */ /* 0x000fcc0004761670 */
[----:B------:R-:W-:Y:S07]  /*2690*/  @P2 BRA `(.L_x_50) ;  /* 0x00000000000c2947 */ /* 0x000fee0003800000 */
[----:B------:R-:W5:Y:S02]  /*26a0*/  LDG.E.U8 R90, desc[UR36][R100.64+0x8] ;  /* 0x00000824645a7981 */ /* 0x000f64000c1e1100 */
[----:B-----5:R-:W-:-:S05]  /*26b0*/  PRMT R56, R90, 0x8880, RZ ;  /* 0x000088805a387816 */ /* 0x020fca00000000ff */
[----:B------:R-:W-:-:S07]  /*26c0*/  IMAD R23, R56, R89, RZ ;  /* 0x0000005938177224 */ /* 0x000fce00078e02ff */
.L_x_50:
[----:B------:R-:W-:Y:S05]  /*26d0*/  BSYNC B1 ;  /* 0x0000000000017941 */ /* 0x000fea0003800000 */
.L_x_49:
[----:B--2---:R-:W-:Y:S01]  /*26e0*/  @!P2 IMAD R57, R62, R88, R23 ;  /* 0x000000583e39a224 */ /* 0x004fe200078e0217 */
[----:B------:R-:W-:Y:S04]  /*26f0*/  BSSY B1, `(.L_x_51) ;  /* 0x0000006000017945 */ /* 0x000fe80003800000 */
[----:B------:R2:W-:Y:S01]  /*2700*/  @!P2 STG.E.U8 desc[UR36][R6.64+0x8], R57 ;  /* 0x000008390600a986 */ /* 0x0005e2000c101124 */
[----:B------:R-:W-:Y:S05]  /*2710*/  @P4 BRA `(.L_x_52) ;  /* 0x00000000000c4947 */ /* 0x000fea0003800000 */
[----:B------:R-:W5:Y:S02]  /*2720*/  LDG.E.U8 R90, desc[UR36][R100.64+0x9] ;  /* 0x00000924645a7981 */ /* 0x000f64000c1e1100 */
[----:B-----5:R-:W-:-:S05]  /*2730*/  PRMT R56, R90, 0x8880, RZ ;  /* 0x000088805a387816 */ /* 0x020fca00000000ff */
[----:B------:R-:W-:-:S07]  /*2740*/  IMAD R23, R56, R89, RZ ;  /* 0x0000005938177224 */ /* 0x000fce00078e02ff */
.L_x_52:
[----:B------:R-:W-:Y:S05]  /*2750*/  BSYNC B1 ;  /* 0x0000000000017941 */ /* 0x000fea0003800000 */
.L_x_51:
[----:B------:R-:W-:Y:S01]  /*2760*/  @!P4 IMAD R63, R63, R88, R23 ;  /* 0x000000583f3fc224 */ /* 0x000fe200078e0217 */
[----:B------:R-:W-:Y:S04]  /*2770*/  BSSY B1, `(.L_x_53) ;  /* 0x0000006000017945 */ /* 0x000fe80003800000 */
[----:B------:R0:W-:Y:S01]  /*2780*/  @!P4 STG.E.U8 desc[UR36][R6.64+0x9], R63 ;  /* 0x0000093f0600c986 */ /* 0x0001e2000c101124 */
[----:B------:R-:W-:Y:S05]  /*2790*/  @P3 BRA `(.L_x_54) ;  /* 0x00000000000c3947 */ /* 0x000fea0003800000 */
[----:B------:R-:W5:Y:S02]  /*27a0*/  LDG.E.U8 R90, desc[UR36][R96.64+0x10] ;  /* 0x00001024605a7981 */ /* 0x000f64000c1e1100 */
[----:B-----5:R-:W-:-:S05]  /*27b0*/  PRMT R56, R90, 0x8880, RZ ;  /* 0x000088805a387816 */ /* 0x020fca00000000ff */
[----:B------:R-:W-:-:S07]  /*27c0*/  IMAD R23, R56, R89, RZ ;  /* 0x0000005938177224 */ /* 0x000fce00078e02ff */
.L_x_54:
[----:B------:R-:W-:Y:S05]  /*27d0*/  BSYNC B1 ;  /* 0x0000000000017941 */ /* 0x000fea0003800000 */
.L_x_53:
[C---:B------:R-:W-:Y:S01]  /*27e0*/  ISETP.LT.OR P2, PT, R3.reuse, 0x12, !P0 ;  /* 0x000000120300780c */ /* 0x040fe20004741670 */
[----:B--2---:R-:W-:Y:S01]  /*27f0*/  @!P3 IMAD R57, R64, R88, R23 ;  /* 0x000000584039b224 */ /* 0x004fe200078e0217 */
        /* <DEDUP_REMOVED lines=8> */
.L_x_56:
[----:B------:R-:W-:Y:S05]  /*2880*/  BSYNC B1 ;  /* 0x0000000000017941 */ /* 0x000fea0003800000 */
.L_x_55:
[----:B------:R-:W-:Y:S01]  /*2890*/  @!P2 IMAD R65, R65, R88, R23 ;  /* 0x000000584141a224 */ /* 0x000fe200078e0217 */
[----:B------:R-:W-:Y:S04]  /*28a0*/  BSSY B1, `(.L_x_57) ;  /* 0x0000006000017945 */ /* 0x000fe80003800000 */
[----:B------:R0:W-:Y:S01]  /*28b0*/  @!P2 STG.E.U8 desc[UR36][R14.64+0x11], R65 ;  /* 0x000011410e00a986 */ /* 0x0001e2000c101124 */
[----:B------:R-:W-:Y:S05]  /*28c0*/  @P4 BRA `(.L_x_58) ;  /* 0x00000000000c4947 */ /* 0x000fea0003800000 */
[----:B------:R-:W5:Y:S02]  /*28d0*/  LDG.E.U8 R90, desc[UR36][R100.64+0x10] ;  /* 0x00001024645a7981 */ /* 0x000f64000c1e1100 */
[----:B-----5:R-:W-:-:S05]  /*28e0*/  PRMT R56, R90, 0x8880, RZ ;  /* 0x000088805a387816 */ /* 0x020fca00000000ff */
[----:B------:R-:W-:-:S07]  /*28f0*/  IMAD R23, R56, R89, RZ ;  /* 0x0000005938177224 */ /* 0x000fce00078e02ff */
.L_x_58:
[----:B------:R-:W-:Y:S05]  /*2900*/  BSYNC B1 ;  /* 0x0000000000017941 */ /* 0x000fea0003800000 */
.L_x_57:
[----:B--2---:R-:W-:Y:S01]  /*2910*/  @!P4 IMAD R57, R66, R88, R23 ;  /* 0x000000584239c224 */ /* 0x004fe200078e0217 */
[----:B------:R-:W-:Y:S04]  /*2920*/  BSSY B1, `(.L_x_59) ;  /* 0x0000006000017945 */ /* 0x000fe80003800000 */
[----:B------:R2:W-:Y:S01]  /*2930*/  @!P4 STG.E.U8 desc[UR36][R6.64+0x10], R57 ;  /* 0x000010390600c986 */ /* 0x0005e2000c101124 */
[----:B------:R-:W-:Y:S05]  /*2940*/  @P3 BRA `(.L_x_60) ;  /* 0x00000000000c3947 */ /* 0x000fea0003800000 */
[----:B------:R-:W5:Y:S02]  /*2950*/  LDG.E.U8 R90, desc[UR36][R100.64+0x11] ;  /* 0x00001124645a7981 */ /* 0x000f64000c1e1100 */
[----:B-----5:R-:W-:-:S05]  /*2960*/  PRMT R56, R90, 0x8880, RZ ;  /* 0x000088805a387816 */ /* 0x020fca00000000ff */
[----:B------:R-:W-:-:S07]  /*2970*/  IMAD R23, R56, R89, RZ ;  /* 0x0000005938177224 */ /* 0x000fce00078e02ff */
.L_x_60:
[----:B------:R-:W-:Y:S05]  /*2980*/  BSYNC B1 ;  /* 0x0000000000017941 */ /* 0x000fea0003800000 */
.L_x_59:
        /* <DEDUP_REMOVED lines=10> */
.L_x_62:
[----:B------:R-:W-:Y:S05]  /*2a30*/  BSYNC B1 ;  /* 0x0000000000017941 */ /* 0x000fea0003800000 */
.L_x_61:
[----:B--2---:R-:W-:Y:S01]  /*2a40*/  @!P2 IMAD R57, R68, R88, R23 ;  /* 0x000000584439a224 */ /* 0x004fe200078e0217 */
[----:B------:R-:W-:Y:S04]  /*2a50*/  BSSY B1, `(.L_x_63) ;  /* 0x0000006000017945 */ /* 0x000fe80003800000 */
[----:B------:R2:W-:Y:S01]  /*2a60*/  @!P2 STG.E.U8 desc[UR36][R14.64+0x18], R57 ;  /* 0x000018390e00a986 */ /* 0x0005e2000c101124 */
[----:B------:R-:W-:Y:S05]  /*2a70*/  @P4 BRA `(.L_x_64) ;  /* 0x00000000000c4947 */ /* 0x000fea0003800000 */
[----:B------:R-:W5:Y:S02]  /*2a80*/  LDG.E.U8 R90, desc[UR36][R96.64+0x19] ;  /* 0x00001924605a7981 */ /* 0x000f64000c1e1100 */
[----:B-----5:R-:W-:-:S05]  /*2a90*/  PRMT R56, R90, 0x8880, RZ ;  /* 0x000088805a387816 */ /* 0x020fca00000000ff */
[----:B------:R-:W-:-:S07]  /*2aa0*/  IMAD R23, R56, R89, RZ ;  /* 0x0000005938177224 */ /* 0x000fce00078e02ff */
.L_x_64:
[----:B------:R-:W-:Y:S05]  /*2ab0*/  BSYNC B1 ;  /* 0x0000000000017941 */ /* 0x000fea0003800000 */
.L_x_63:
[----:B------:R-:W-:Y:S01]  /*2ac0*/  @!P4 IMAD R69, R69, R88, R23 ;  /* 0x000000584545c224 */ /* 0x000fe200078e0217 */
[----:B------:R-:W-:Y:S04]  /*2ad0*/  BSSY B1, `(.L_x_65) ;  /* 0x0000006000017945 */ /* 0x000fe80003800000 */
[----:B------:R0:W-:Y:S01]  /*2ae0*/  @!P4 STG.E.U8 desc[UR36][R14.64+0x19], R69 ;  /* 0x000019450e00c986 */ /* 0x0001e2000c101124 */
[----:B------:R-:W-:Y:S05]  /*2af0*/  @P3 BRA `(.L_x_66) ;  /* 0x00000000000c3947 */ /* 0x000fea0003800000 */
[----:B------:R-:W5:Y:S02]  /*2b00*/  LDG.E.U8 R90, desc[UR36][R100.64+0x18] ;  /* 0x00001824645a7981 */ /* 0x000f64000c1e1100 */
[----:B-----5:R-:W-:-:S05]  /*2b10*/  PRMT R56, R90, 0x8880, RZ ;  /* 0x000088805a387816 */ /* 0x020fca00000000ff */
[----:B------:R-:W-:-:S07]  /*2b20*/  IMAD R23, R56, R89, RZ ;  /* 0x0000005938177224 */ /* 0x000fce00078e02ff */
.L_x_66:
[----:B------:R-:W-:Y:S05]  /*2b30*/  BSYNC B1 ;  /* 0x0000000000017941 */ /* 0x000fea0003800000 */
.L_x_65:
        /* <DEDUP_REMOVED lines=10> */
.L_x_68:
[----:B------:R-:W-:Y:S05]  /*2be0*/  BSYNC B1 ;  /* 0x0000000000017941 */ /* 0x000fea0003800000 */
.L_x_67:
[----:B------:R-:W-:Y:S01]  /*2bf0*/  @!P2 IMAD R71, R71, R88, R23 ;  /* 0x000000584747a224 */ /* 0x000fe200078e0217 */
[----:B------:R-:W-:Y:S04]  /*2c00*/  BSSY B1, `(.L_x_69) ;  /* 0x0000006000017945 */ /* 0x000fe80003800000 */
[----:B------:R0:W-:Y:S01]  /*2c10*/  @!P2 STG.E.U8 desc[UR36][R6.64+0x19], R71 ;  /* 0x000019470600a986 */ /* 0x0001e2000c101124 */
[----:B------:R-:W-:Y:S05]  /*2c20*/  @P4 BRA `(.L_x_70) ;  /* 0x00000000000c4947 */ /* 0x000fea0003800000 */
[----:B------:R-:W5:Y:S02]  /*2c30*/  LDG.E.U8 R90, desc[UR36][R96.64+0x20] ;  /* 0x00002024605a7981 */ /* 0x000f64000c1e1100 */
[----:B-----5:R-:W-:-:S05]  /*2c40*/  PRMT R56, R90, 0x8880, RZ ;  /* 0x000088805a387816 */ /* 0x020fca00000000ff */
[----:B------:R-:W-:-:S07]  /*2c50*/  IMAD R23, R56, R89, RZ ;  /* 0x0000005938177224 */ /* 0x000fce00078e02ff */
.L_x_70:
[----:B------:R-:W-:Y:S05]  /*2c60*/  BSYNC B1 ;  /* 0x0000000000017941 */ /* 0x000fea0003800000 */
.L_x_69:
[----:B--2---:R-:W-:Y:S01]  /*2c70*/  @!P4 IMAD R57, R72, R88, R23 ;  /* 0x000000584839c224 */ /* 0x004fe200078e0217 */
[----:B------:R-:W-:Y:S04]  /*2c80*/  BSSY B1, `(.L_x_71) ;  /* 0x0000006000017945 */ /* 0x000fe80003800000 */
[----:B------:R2:W-:Y:S01]  /*2c90*/  @!P4 STG.E.U8 desc[UR36][R14.64+0x20], R57 ;  /* 0x000020390e00c986 */ /* 0x0005e2000c101124 */
[----:B------:R-:W-:Y:S05]  /*2ca0*/  @P3 BRA `(.L_x_72) ;  /* 0x00000000000c3947 */ /* 0x000fea0003800000 */
[----:B------:R-:W5:Y:S02]  /*2cb0*/  LDG.E.U8 R90, desc[UR36][R96.64+0x21] ;  /* 0x00002124605a7981 */ /* 0x000f64000c1e1100 */
[----:B-----5:R-:W-:-:S05]  /*2cc0*/  PRMT R56, R90, 0x8880, RZ ;  /* 0x000088805a387816 */ /* 0x020fca00000000ff */
[----:B------:R-:W-:-:S07]  /*2cd0*/  IMAD R23, R56, R89, RZ ;  /* 0x0000005938177224 */ /* 0x000fce00078e02ff */
.L_x_72:
[----:B------:R-:W-:Y:S05]  /*2ce0*/  BSYNC B1 ;  /* 0x0000000000017941 */ /* 0x000fea0003800000 */
.L_x_71:
        /* <DEDUP_REMOVED lines=10> */
.L_x_74:
[----:B------:R-:W-:Y:S05]  /*2d90*/  BSYNC B1 ;  /* 0x0000000000017941 */ /* 0x000fea0003800000 */
.L_x_73:
[----:B--2---:R-:W-:Y:S01]  /*2da0*/  @!P2 IMAD R57, R74, R88, R23 ;  /* 0x000000584a39a224 */ /* 0x004fe200078e0217 */
[----:B------:R-:W-:Y:S04]  /*2db0*/  BSSY B1, `(.L_x_75) ;  /* 0x0000006000017945 */ /* 0x000fe80003800000 */
[----:B------:R2:W-:Y:S01]  /*2dc0*/  @!P2 STG.E.U8 desc[UR36][R6.64+0x20], R57 ;  /* 0x000020390600a986 */ /* 0x0005e2000c101124 */
[----:B------:R-:W-:Y:S05]  /*2dd0*/  @P4 BRA `(.L_x_76) ;  /* 0x00000000000c4947 */ /* 0x000fea0003800000 */
[----:B------:R-:W5:Y:S02]  /*2de0*/  LDG.E.U8 R90, desc[UR36][R100.64+0x21] ;  /* 0x00002124645a7981 */ /* 0x000f64000c1e1100 */
[----:B-----5:R-:W-:-:S05]  /*2df0*/  PRMT R56, R90, 0x8880, RZ ;  /* 0x000088805a387816 */ /* 0x020fca00000000ff */
[----:B------:R-:W-:-:S07]  /*2e00*/  IMAD R23, R56, R89, RZ ;  /* 0x0000005938177224 */ /* 0x000fce00078e02ff */
.L_x_76:
[----:B------:R-:W-:Y:S05]  /*2e10*/  BSYNC B1 ;  /* 0x0000000000017941 */ /* 0x000fea0003800000 */
.L_x_75:
[----:B------:R-:W-:Y:S01]  /*2e20*/  @!P4 IMAD R75, R75, R88, R23 ;  /* 0x000000584b4bc224 */ /* 0x000fe200078e0217 */
[----:B------:R-:W-:Y:S04]  /*2e30*/  BSSY B1, `(.L_x_77) ;  /* 0x0000006000017945 */ /* 0x000fe80003800000 */
[----:B------:R0:W-:Y:S01]  /*2e40*/  @!P4 STG.E.U8 desc[UR36][R6.64+0x21], R75 ;  /* 0x0000214b0600c986 */ /* 0x0001e2000c101124 */
[----:B------:R-:W-:Y:S05]  /*2e50*/  @P3 BRA `(.L_x_78) ;  /* 0x00000000000c3947 */ /* 0x000fea0003800000 */
[----:B------:R-:W5:Y:S02]  /*2e60*/  LDG.E.U8 R90, desc[UR36][R96.64+0x28] ;  /* 0x00002824605a7981 */ /* 0x000f64000c1e1100 */
[----:B-----5:R-:W-:-:S05]  /*2e70*/  PRMT R56, R90, 0x8880, RZ ;  /* 0x000088805a387816 */ /* 0x020fca00000000ff */
[----:B------:R-:W-:-:S07]  /*2e80*/  IMAD R23, R56, R89, RZ ;  /* 0x0000005938177224 */ /* 0x000fce00078e02ff */
.L_x_78:
[----:B------:R-:W-:Y:S05]  /*2e90*/  BSYNC B1 ;  /* 0x0000000000017941 */ /* 0x000fea0003800000 */
.L_x_77:
        /* <DEDUP_REMOVED lines=10> */
.L_x_80:
[----:B------:R-:W-:Y:S05]  /*2f40*/  BSYNC B1 ;  /* 0x0000000000017941 */ /* 0x000fea0003800000 */
.L_x_79:
[----:B------:R-:W-:Y:S01]  /*2f50*/  @!P2 IMAD R77, R77, R88, R23 ;  /* 0x000000584d4da224 */ /* 0x000fe200078e0217 */
[----:B------:R-:W-:Y:S04]  /*2f60*/  BSSY B1, `(.L_x_81) ;  /* 0x0000006000017945 */ /* 0x000fe80003800000 */
[----:B------:R0:W-:Y:S01]  /*2f70*/  @!P2 STG.E.U8 desc[UR36][R14.64+0x29], R77 ;  /* 0x0000294d0e00a986 */ /* 0x0001e2000c101124 */
[----:B------:R-:W-:Y:S05]  /*2f80*/  @P4 BRA `(.L_x_82) ;  /* 0x00000000000c4947 */ /* 0x000fea0003800000 */
[----:B------:R-:W5:Y:S02]  /*2f90*/  LDG.E.U8 R90, desc[UR36][R100.64+0x28] ;  /* 0x00002824645a7981 */ /* 0x000f64000c1e1100 */
[----:B-----5:R-:W-:-:S05]  /*2fa0*/  PRMT R56, R90, 0x8880, RZ ;  /* 0x000088805a387816 */ /* 0x020fca00000000ff */
[----:B------:R-:W-:-:S07]  /*2fb0*/  IMAD R23, R56, R89, RZ ;  /* 0x0000005938177224 */ /* 0x000fce00078e02ff */
.L_x_82:
[----:B------:R-:W-:Y:S05]  /*2fc0*/  BSYNC B1 ;  /* 0x0000000000017941 */ /* 0x000fea0003800000 */
.L_x_81:
[----:B--2---:R-:W-:Y:S01]  /*2fd0*/  @!P4 IMAD R57, R78, R88, R23 ;  /* 0x000000584e39c224 */ /* 0x004fe200078e0217 */
[----:B------:R-:W-:Y:S04]  /*2fe0*/  BSSY B1, `(.L_x_83) ;  /* 0x0000006000017945 */ /* 0x000fe80003800000 */
[----:B------:R2:W-:Y:S01]  /*2ff0*/  @!P4 STG.E.U8 desc[UR36][R6.64+0x28], R57 ;  /* 0x000028390600c986 */ /* 0x0005e2000c101124 */
[----:B------:R-:W-:Y:S05]  /*3000*/  @P3 BRA `(.L_x_84) ;  /* 0x00000000000c3947 */ /* 0x000fea0003800000 */
[----:B------:R-:W5:Y:S02]  /*3010*/  LDG.E.U8 R90, desc[UR36][R100.64+0x29] ;  /* 0x00002924645a7981 */ /* 0x000f64000c1e1100 */
[----:B-----5:R-:W-:-:S05]  /*3020*/  PRMT R56, R90, 0x8880, RZ ;  /* 0x000088805a387816 */ /* 0x020fca00000000ff */
[----:B------:R-:W-:-:S07]  /*3030*/  IMAD R23, R56, R89, RZ ;  /* 0x0000005938177224 */ /* 0x000fce00078e02ff */
.L_x_84:
[----:B------:R-:W-:Y:S05]  /*3040*/  BSYNC B1 ;  /* 0x0000000000017941 */ /* 0x000fea0003800000 */
.L_x_83:
        /* <DEDUP_REMOVED lines=10> */
.L_x_86:
[----:B------:R-:W-:Y:S05]  /*30f0*/  BSYNC B1 ;  /* 0x0000000000017941 */ /* 0x000fea0003800000 */
.L_x_85:
[----:B--2---:R-:W-:Y:S01]  /*3100*/  @!P2 IMAD R57, R80, R88, R23 ;  /* 0x000000585039a224 */ /* 0x004fe200078e0217 */
[----:B------:R-:W-:Y:S04]  /*3110*/  BSSY B1, `(.L_x_87) ;  /* 0x0000006000017945 */ /* 0x000fe80003800000 */
[----:B------:R2:W-:Y:S01]  /*3120*/  @!P2 STG.E.U8 desc[UR36][R14.64+0x30], R57 ;  /* 0x000030390e00a986 */ /* 0x0005e2000c101124 */
[----:B------:R-:W-:Y:S05]  /*3130*/  @P4 BRA `(.L_x_88) ;  /* 0x00000000000c4947 */ /* 0x000fea0003800000 */
[----:B------:R-:W5:Y:S02]  /*3140*/  LDG.E.U8 R90, desc[UR36][R96.64+0x31] ;  /* 0x00003124605a7981 */ /* 0x000f64000c1e1100 */
[----:B-----5:R-:W-:-:S05]  /*3150*/  PRMT R56, R90, 0x8880, RZ ;  /* 0x000088805a387816 */ /* 0x020fca00000000ff */
[----:B------:R-:W-:-:S07]  /*3160*/  IMAD R23, R56, R89, RZ ;  /* 0x0000005938177224 */ /* 0x000fce00078e02ff */
.L_x_88:
[----:B------:R-:W-:Y:S05]  /*3170*/  BSYNC B1 ;  /* 0x0000000000017941 */ /* 0x000fea0003800000 */
.L_x_87:
[----:B------:R-:W-:Y:S01]  /*3180*/  @!P4 IMAD R81, R81, R88, R23 ;  /* 0x000000585151c224 */ /* 0x000fe200078e0217 */
[----:B------:R-:W-:Y:S04]  /*3190*/  BSSY B1, `(.L_x_89) ;  /* 0x0000006000017945 */ /* 0x000fe80003800000 */
[----:B------:R0:W-:Y:S01]  /*31a0*/  @!P4 STG.E.U8 desc[UR36][R14.64+0x31], R81 ;  /* 0x000031510e00c986 */ /* 0x0001e2000c101124 */
[----:B------:R-:W-:Y:S05]  /*31b0*/  @P3 BRA `(.L_x_90) ;  /* 0x00000000000c3947 */ /* 0x000fea0003800000 */
[----:B------:R-:W5:Y:S02]  /*31c0*/  LDG.E.U8 R90, desc[UR36][R100.64+0x30] ;  /* 0x00003024645a7981 */ /* 0x000f64000c1e1100 */
[----:B-----5:R-:W-:-:S05]  /*31d0*/  PRMT R56, R90, 0x8880, RZ ;  /* 0x000088805a387816 */ /* 0x020fca00000000ff */
[----:B------:R-:W-:-:S07]  /*31e0*/  IMAD R23, R56, R89, RZ ;  /* 0x0000005938177224 */ /* 0x000fce00078e02ff */
.L_x_90:
[----:B------:R-:W-:Y:S05]  /*31f0*/  BSYNC B1 ;  /* 0x0000000000017941 */ /* 0x000fea0003800000 */
.L_x_89:
[----:B------:R-:W-:Y:S01]  /*3200*/  ISETP.LT.OR P4, PT, R3, 0x32, !P1 ;  /* 0x000000320300780c */ /* 0x000fe20004f81670 */
[----:B--2---:R-:W-:Y:S01]  /*3210*/  @!P3 IMAD R57, R82, R88, R23 ;  /* 0x000000585239b224 */ /* 0x004fe200078e0217 */
[----:B------:R-:W-:Y:S01]  /*3220*/  BSSY B1, `(.L_x_91) ;  /* 0x0000008000017945 */ /* 0x000fe20003800000 */
[----:B------:R-:W-:-:S03]  /*3230*/  IADD3 R105, P2, R105, 0x80, RZ ;  /* 0x0000008069697810 */ /* 0x000fc60007f5e0ff */
[----:B------:R2:W-:Y:S01]  /*3240*/  @!P3 STG.E.U8 desc[UR36][R6.64+0x30], R57 ;  /* 0x000030390600b986 */ /* 0x0005e2000c101124 */
[----:B------:R-:W-:-:S06]  /*3250*/  ISETP.LT.OR P3, PT, R3, 0x39, !P0 ;  /* 0x000000390300780c */ /* 0x000fcc0004761670 */
[----:B------:R-:W-:Y:S07]  /*3260*/  @P4 BRA `(.L_x_92) ;  /* 0x00000000000c4947 */ /* 0x000fee0003800000 */
[----:B------:R-:W5:Y:S02]  /*3270*/  LDG.E.U8 R90, desc[UR36][R100.64+0x31] ;  /* 0x00003124645a7981 */ /* 0x000f64000c1e1100 */
[----:B-----5:R-:W-:-:S05]  /*3280*/  PRMT R56, R90, 0x8880, RZ ;  /* 0x000088805a387816 */ /* 0x020fca00000000ff */
[----:B------:R-:W-:-:S07]  /*3290*/  IMAD R23, R56, R89, RZ ;  /* 0x0000005938177224 */ /* 0x000fce00078e02ff */
.L_x_92:
[----:B------:R-:W-:Y:S05]  /*32a0*/  BSYNC B1 ;  /* 0x0000000000017941 */ /* 0x000fea0003800000 */
.L_x_91:
[----:B------:R-:W-:Y:S01]  /*32b0*/  @!P4 IMAD R83, R83, R88, R23 ;  /* 0x000000585353c224 */ /* 0x000fe200078e0217 */
[----:B------:R-:W-:Y:S04]  /*32c0*/  BSSY B1, `(.L_x_93) ;  /* 0x0000006000017945 */ /* 0x000fe80003800000 */
[----:B------:R0:W-:Y:S01]  /*32d0*/  @!P4 STG.E.U8 desc[UR36][R6.64+0x31], R83 ;  /* 0x000031530600c986 */ /* 0x0001e2000c101124 */
[----:B------:R-:W-:Y:S05]  /*32e0*/  @P3 BRA `(.L_x_94) ;  /* 0x00000000000c3947 */ /* 0x000fea0003800000 */
[----:B------:R-:W5:Y:S02]  /*32f0*/  LDG.E.U8 R90, desc[UR36][R96.64+0x38] ;  /* 0x00003824605a7981 */ /* 0x000f64000c1e1100 */
[----:B-----5:R-:W-:-:S05]  /*3300*/  PRMT R56, R90, 0x8880, RZ ;  /* 0x000088805a387816 */ /* 0x020fca00000000ff */
[----:B------:R-:W-:-:S07]  /*3310*/  IMAD R23, R56, R89, RZ ;  /* 0x0000005938177224 */ /* 0x000fce00078e02ff */
.L_x_94:
[----:B------:R-:W-:Y:S05]  /*3320*/  BSYNC B1 ;  /* 0x0000000000017941 */ /* 0x000fea0003800000 */
.L_x_93:
[----:B------:R-:W-:Y:S01]  /*3330*/  ISETP.LT.OR P0, PT, R3, 0x3a, !P0 ;  /* 0x0000003a0300780c */ /* 0x000fe20004701670 */
[----:B--2---:R-:W-:Y:S01]  /*3340*/  @!P3 IMAD R57, R84, R88, R23 ;  /* 0x000000585439b224 */ /* 0x004fe200078e0217 */
[----:B------:R-:W-:Y:S01]  /*3350*/  BSSY B1, `(.L_x_95) ;  /* 0x0000009000017945 */ /* 0x000fe20003800000 */
[----:B------:R-:W-:-:S03]  /*3360*/  IMAD.WIDE.U32 R98, R105, R20, R98 ;  /* 0x0000001469627225 */ /* 0x000fc600078e0062 */
[----:B------:R2:W-:Y:S01]  /*3370*/  @!P3 STG.E.U8 desc[UR36][R14.64+0x38], R57 ;  /* 0x000038390e00b986 */ /* 0x0005e2000c101124 */
[----:B------:R-:W-:Y:S01]  /*3380*/  IMAD.X R5, RZ, RZ, R5, P2 ;  /* 0x000000ffff057224 */ /* 0x000fe200010e0605 */
[----:B------:R-:W-:-:S05]  /*3390*/  IADD3 R94, P4, P3, R94, R12, R98 ;  /* 0x0000000c5e5e7210 */ /* 0x000fca0007b9e062 */
[----:B------:R-:W-:Y:S08]  /*33a0*/  @P0 BRA `(.L_x_96) ;  /* 0x00000000000c0947 */ /* 0x000ff00003800000 */
[----:B------:R-:W5:Y:S02]  /*33b0*/  LDG.E.U8 R90, desc[UR36][R96.64+0x39] ;  /* 0x00003924605a7981 */ /* 0x000f64000c1e1100 */
[----:B-----5:R-:W-:-:S05]  /*33c0*/  PRMT R4, R90, 0x8880, RZ ;  /* 0x000088805a047816 */ /* 0x020fca00000000ff */
[----:B------:R-:W-:-:S07]  /*33d0*/  IMAD R23, R4, R89, RZ ;  /* 0x0000005904177224 */ /* 0x000fce00078e02ff */
.L_x_96:
[----:B------:R-:W-:Y:S05]  /*33e0*/  BSYNC B1 ;  /* 0x0000000000017941 */ /* 0x000fea0003800000 */
.L_x_95:
[----:B------:R-:W-:Y:S01]  /*33f0*/  @!P0 IMAD R85, R85, R88, R23 ;  /* 0x0000005855558224 */ /* 0x000fe200078e0217 */
[----:B------:R-:W-:Y:S01]  /*3400*/  ISETP.LT.OR P2, PT, R3, 0x39, !P1 ;  /* 0x000000390300780c */ /* 0x000fe20004f41670 */
[----:B------:R-:W-:Y:S01]  /*3410*/  IMAD R4, R5, R20, RZ ;  /* 0x0000001405047224 */ /* 0x000fe200078e02ff */
[----:B------:R-:W-:Y:S01]  /*3420*/  BSSY B1, `(.L_x_97) ;  /* 0x0000008000017945 */ /* 0x000fe20003800000 */
[----:B------:R-:W-:Y:S01]  /*3430*/  ISETP.LT.OR P1, PT, R3, 0x3a, !P1 ;  /* 0x0000003a0300780c */ /* 0x000fe20004f21670 */
[----:B------:R0:W-:Y:S01]  /*3440*/  @!P0 STG.E.U8 desc[UR36][R14.64+0x39], R85 ;  /* 0x000039550e008986 */ /* 0x0001e2000c101124 */
[----:B--2---:R-:W-:-:S08]  /*3450*/  IMAD R57, R105, R21, R4 ;  /* 0x0000001569397224 */ /* 0x004fd000078e0204 */
[----:B------:R-:W-:Y:S05]  /*3460*/  @P2 BRA `(.L_x_98) ;  /* 0x00000000000c2947 */ /* 0x000fea0003800000 */
[----:B------:R-:W2:Y:S02]  /*3470*/  LDG.E.U8 R90, desc[UR36][R100.64+0x38] ;  /* 0x00003824645a7981 */ /* 0x000ea4000c1e1100 */
[----:B--2---:R-:W-:-:S05]  /*3480*/  PRMT R4, R90, 0x8880, RZ ;  /* 0x000088805a047816 */ /* 0x004fca00000000ff */
[----:B------:R-:W-:-:S07]  /*3490*/  IMAD R23, R4, R89, RZ ;  /* 0x0000005904177224 */ /* 0x000fce00078e02ff */
.L_x_98:
[----:B------:R-:W-:Y:S05]  /*34a0*/  BSYNC B1 ;  /* 0x0000000000017941 */ /* 0x000fea0003800000 */
.L_x_97:
[----:B------:R-:W-:Y:S01]  /*34b0*/  @!P2 IMAD R5, R86, R88, R23 ;  /* 0x000000585605a224 */ /* 0x000fe200078e0217 */
[----:B------:R-:W-:Y:S01]  /*34c0*/  BSSY B1, `(.L_x_99) ;  /* 0x0000008000017945 */ /* 0x000fe20003800000 */
[----:B------:R-:W-:Y:S02]  /*34d0*/  IMAD.IADD R98, R57, 0x1, R99 ;  /* 0x0000000139627824 */ /* 0x000fe400078e0263 */
[----:B------:R-:W-:Y:S01]  /*34e0*/  IMAD.WIDE.U32 R20, R105, R20, R92 ;  /* 0x0000001469147225 */ /* 0x000fe200078e005c */
[----:B------:R2:W-:Y:S01]  /*34f0*/  @!P2 STG.E.U8 desc[UR36][R6.64+0x38], R5 ;  /* 0x000038050600a986 */ /* 0x0005e2000c101124 */
[----:B------:R-:W-:Y:S05]  /*3500*/  @P1 BRA `(.L_x_100) ;  /* 0x00000000000c1947 */ /* 0x000fea0003800000 */
[----:B------:R-:W5:Y:S02]  /*3510*/  LDG.E.U8 R90, desc[UR36][R100.64+0x39] ;  /* 0x00003924645a7981 */ /* 0x000f64000c1e1100 */
[----:B-----5:R-:W-:-:S05]  /*3520*/  PRMT R4, R90, 0x8880, RZ ;  /* 0x000088805a047816 */ /* 0x020fca00000000ff */
[----:B------:R-:W-:-:S07]  /*3530*/  IMAD R23, R4, R89, RZ ;  /* 0x0000005904177224 */ /* 0x000fce00078e02ff */
.L_x_100:
[----:B------:R-:W-:Y:S05]  /*3540*/  BSYNC B1 ;  /* 0x0000000000017941 */ /* 0x000fea0003800000 */
.L_x_99:
[----:B------:R-:W-:Y:S01]  /*3550*/  @!P1 IMAD R87, R87, R88, R23 ;  /* 0x0000005857579224 */ /* 0x000fe200078e0217 */
[----:B------:R-:W-:Y:S01]  /*3560*/  IADD3.X R95, R93, R13, R98, P4, P3 ;  /* 0x0000000d5d5f7210 */ /* 0x000fe200027e6462 */
[----:B------:R-:W-:Y:S01]  /*3570*/  BSSY B1, `(.L_x_101) ;  /* 0x000000d000017945 */ /* 0x000fe20003800000 */
[----:B------:R-:W-:Y:S02]  /*3580*/  ISETP.GE.AND P3, PT, R91, 0x81, PT ;  /* 0x000000815b00780c */ /* 0x000fe40003f66270 */
[----:B------:R0:W-:Y:S01]  /*3590*/  @!P1 STG.E.U8 desc[UR36][R6.64+0x39], R87 ;  /* 0x0000395706009986 */ /* 0x0001e2000c101124 */
[----:B------:R-:W-:Y:S02]  /*35a0*/  IADD3 R12, P2, R20, R12, RZ ;  /* 0x0000000c140c7210 */ /* 0x000fe40007f5e0ff */
[----:B------:R-:W-:Y:S02]  /*35b0*/  ISETP.LT.OR P1, PT, R3, 0x1, !P3 ;  /* 0x000000010300780c */ /* 0x000fe40005f21670 */
[----:B------:R-:W-:-:S02]  /*35c0*/  ISETP.GE.AND P0, PT, R91, 0x89, PT ;  /* 0x000000895b00780c */ /* 0x000fc40003f06270 */
[----:B------:R-:W-:Y:S02]  /*35d0*/  IADD3.X R13, R13, R21, R57, P2, !PT ;  /* 0x000000150d0d7210 */ /* 0x000fe400017fe439 */
[C---:B------:R-:W-:Y:S02]  /*35e0*/  ISETP.LT.OR P2, PT, R3.reuse, 0x2, !P3 ;  /* 0x000000020300780c */ /* 0x040fe40005f41670 */
[----:B------:R-:W-:-:S05]  /*35f0*/  ISETP.LT.OR P4, PT, R3, 0x1, !P0 ;  /* 0x000000010300780c */ /* 0x000fca0004781670 */
[----:B0-----:R-:W-:Y:S08]  /*3600*/  @P1 BRA `(.L_x_102) ;  /* 0x00000000000c1947 */ /* 0x001ff00003800000 */
[----:B------:R-:W5:Y:S02]  /*3610*/  LDG.E.U8 R90, desc[UR36][R12.64] ;  /* 0x000000240c5a7981 */ /* 0x000f64000c1e1100 */
[----:B-----5:R-:W-:-:S05]  /*3620*/  PRMT R4, R90, 0x8880, RZ ;  /* 0x000088805a047816 */ /* 0x020fca00000000ff */
[----:B------:R-:W-:-:S07]  /*3630*/  IMAD R23, R4, R89, RZ ;  /* 0x0000005904177224 */ /* 0x000fce00078e02ff */
.L_x_102:
[----:B------:R-:W-:Y:S05]  /*3640*/  BSYNC B1 ;  /* 0x0000000000017941 */ /* 0x000fea0003800000 */
.L_x_101:
[----:B--2---:R-:W-:Y:S01]  /*3650*/  @!P1 IMAD R5, R24, R88, R23 ;  /* 0x0000005818059224 */ /* 0x004fe200078e0217 */
[----:B------:R-:W-:Y:S04]  /*3660*/  BSSY B1, `(.L_x_103) ;  /* 0x0000006000017945 */ /* 0x000fe80003800000 */
[----:B------:R0:W-:Y:S01]  /*3670*/  @!P1 STG.E.U8 desc[UR36][R8.64], R5 ;  /* 0x0000000508009986 */ /* 0x0001e2000c101124 */
[----:B------:R-:W-:Y:S05]  /*3680*/  @P2 BRA `(.L_x_104) ;  /* 0x00000000000c2947 */ /* 0x000fea0003800000 */
[----:B------:R-:W2:Y:S02]  /*3690*/  LDG.E.U8 R90, desc[UR36][R12.64+0x1] ;  /* 0x000001240c5a7981 */ /* 0x000ea4000c1e1100 */
[----:B--2---:R-:W-:-:S05]  /*36a0*/  PRMT R4, R90, 0x8880, RZ ;  /* 0x000088805a047816 */ /* 0x004fca00000000ff */
[----:B------:R-:W-:-:S07]  /*36b0*/  IMAD R23, R4, R89, RZ ;  /* 0x0000005904177224 */ /* 0x000fce00078e02ff */
.L_x_104:
[----:B------:R-:W-:Y:S05]  /*36c0*/  BSYNC B1 ;  /* 0x0000000000017941 */ /* 0x000fea0003800000 */
.L_x_103:
[----:B------:R-:W-:Y:S01]  /*36d0*/  @!P2 IMAD R25, R25, R88, R23 ;  /* 0x000000581919a224 */ /* 0x000fe200078e0217 */
[----:B------:R-:W-:Y:S04]  /*36e0*/  BSSY B1, `(.L_x_105) ;  /* 0x0000006000017945 */ /* 0x000fe80003800000 */
[----:B------:R2:W-:Y:S01]  /*36f0*/  @!P2 STG.E.U8 desc[UR36][R8.64+0x1], R25 ;  /* 0x000001190800a986 */ /* 0x0005e2000c101124 */
[----:B------:R-:W-:Y:S05]  /*3700*/  @P4 BRA `(.L_x_106) ;  /* 0x00000000000c4947 */ /* 0x000fea0003800000 */
[----:B------:R-:W5:Y:S02]  /*3710*/  LDG.E.U8 R90, desc[UR36][R94.64] ;  /* 0x000000245e5a7981 */ /* 0x000f64000c1e1100 */
[----:B-----5:R-:W-:-:S05]  /*3720*/  PRMT R4, R90, 0x8880, RZ ;  /* 0x000088805a047816 */ /* 0x020fca00000000ff */
[----:B------:R-:W-:-:S07]  /*3730*/  IMAD R23, R4, R89, RZ ;  /* 0x0000005904177224 */ /* 0x000fce00078e02ff */
.L_x_106:
[----:B------:R-:W-:Y:S05]  /*3740*/  BSYNC B1 ;  /* 0x0000000000017941 */ /* 0x000fea0003800000 */
.L_x_105:
[C---:B------:R-:W-:Y:S01]  /*3750*/  ISETP.LT.OR P1, PT, R3.reuse, 0x2, !P0 ;  /* 0x000000020300780c */ /* 0x040fe20004721670 */
[----:B0-----:R-:W-:Y:S01]  /*3760*/  @!P4 IMAD R5, R26, R88, R23 ;  /* 0x000000581a05c224 */ /* 0x001fe200078e0217 */
        /* <DEDUP_REMOVED lines=8> */
.L_x_108:
[----:B------:R-:W-:Y:S05]  /*37f0*/  BSYNC B1 ;  /* 0x0000000000017941 */ /* 0x000fea0003800000 */
.L_x_107:
[----:B------:R-:W-:Y:S01]  /*3800*/  @!P1 IMAD R27, R27, R88, R23 ;  /* 0x000000581b1b9224 */ /* 0x000fe200078e0217 */
[----:B------:R-:W-:Y:S04]  /*3810*/  BSSY B1, `(.L_x_109) ;  /* 0x0000006000017945 */ /* 0x000fe80003800000 */
[----:B------:R0:W-:Y:S01]  /*3820*/  @!P1 STG.E.U8 desc[UR36][R10.64+0x1], R27 ;  /* 0x0000011b0a009986 */ /* 0x0001e2000c101124 */
[----:B------:R-:W-:Y:S05]  /*3830*/  @P2 BRA `(.L_x_110) ;  /* 0x00000000000c2947 */ /* 0x000fea0003800000 */
[----:B------:R-:W5:Y:S02]  /*3840*/  LDG.E.U8 R90, desc[UR36][R12.64+0x8] ;  /* 0x000008240c5a7981 */ /* 0x000f64000c1e1100 */
[----:B-----5:R-:W-:-:S05]  /*3850*/  PRMT R4, R90, 0x8880, RZ ;  /* 0x000088805a047816 */ /* 0x020fca00000000ff */
[----:B------:R-:W-:-:S07]  /*3860*/  IMAD R23, R4, R89, RZ ;  /* 0x0000005904177224 */ /* 0x000fce00078e02ff */
.L_x_110:
[----:B------:R-:W-:Y:S05]  /*3870*/  BSYNC B1 ;  /* 0x0000000000017941 */ /* 0x000fea0003800000 */
.L_x_109:
[----:B0-----:R-:W-:Y:S01]  /*3880*/  @!P2 IMAD R5, R28, R88, R23 ;  /* 0x000000581c05a224 */ /* 0x001fe200078e0217 */
[----:B------:R-:W-:Y:S04]  /*3890*/  BSSY B1, `(.L_x_111) ;  /* 0x0000006000017945 */ /* 0x000fe80003800000 */
[----:B------:R0:W-:Y:S01]  /*38a0*/  @!P2 STG.E.U8 desc[UR36][R8.64+0x8], R5 ;  /* 0x000008050800a986 */ /* 0x0001e2000c101124 */
[----:B------:R-:W-:Y:S05]  /*38b0*/  @P4 BRA `(.L_x_112) ;  /* 0x00000000000c4947 */ /* 0x000fea0003800000 */
[----:B------:R-:W5:Y:S02]  /*38c0*/  LDG.E.U8 R90, desc[UR36][R12.64+0x9] ;  /* 0x000009240c5a7981 */ /* 0x000f64000c1e1100 */
[----:B-----5:R-:W-:-:S05]  /*38d0*/  PRMT R4, R90, 0x8880, RZ ;  /* 0x000088805a047816 */ /* 0x020fca00000000ff */
[----:B------:R-:W-:-:S07]  /*38e0*/  IMAD R23, R4, R89, RZ ;  /* 0x0000005904177224 */ /* 0x000fce00078e02ff */
.L_x_112:
[----:B------:R-:W-:Y:S05]  /*38f0*/  BSYNC B1 ;  /* 0x0000000000017941 */ /* 0x000fea0003800000 */
.L_x_111:
        /* <DEDUP_REMOVED lines=10> */
.L_x_114:
[----:B------:R-:W-:Y:S05]  /*39a0*/  BSYNC B1 ;  /* 0x0000000000017941 */ /* 0x000fea0003800000 */
.L_x_113:
[----:B0-----:R-:W-:Y:S01]  /*39b0*/  @!P1 IMAD R5, R30, R88, R23 ;  /* 0x000000581e059224 */ /* 0x001fe200078e0217 */
[----:B------:R-:W-:Y:S04]  /*39c0*/  BSSY B1, `(.L_x_115) ;  /* 0x0000006000017945 */ /* 0x000fe80003800000 */
[----:B------:R0:W-:Y:S01]  /*39d0*/  @!P1 STG.E.U8 desc[UR36][R10.64+0x8], R5 ;  /* 0x000008050a009986 */ /* 0x0001e2000c101124 */
[----:B------:R-:W-:Y:S05]  /*39e0*/  @P2 BRA `(.L_x_116) ;  /* 0x00000000000c2947 */ /* 0x000fea0003800000 */
[----:B------:R-:W5:Y:S02]  /*39f0*/  LDG.E.U8 R90, desc[UR36][R94.64+0x9] ;  /* 0x000009245e5a7981 */ /* 0x000f64000c1e1100 */
[----:B-----5:R-:W-:-:S05]  /*3a00*/  PRMT R4, R90, 0x8880, RZ ;  /* 0x000088805a047816 */ /* 0x020fca00000000ff */
[----:B------:R-:W-:-:S07]  /*3a10*/  IMAD R23, R4, R89, RZ ;  /* 0x0000005904177224 */ /* 0x000fce00078e02ff */
.L_x_116:
[----:B------:R-:W-:Y:S05]  /*3a20*/  BSYNC B1 ;  /* 0x0000000000017941 */ /* 0x000fea0003800000 */
.L_x_115:
[----:B------:R-:W-:Y:S01]  /*3a30*/  @!P2 IMAD R31, R31, R88, R23 ;  /* 0x000000581f1fa224 */ /* 0x000fe200078e0217 */
[----:B------:R-:W-:Y:S04]  /*3a40*/  BSSY B1, `(.L_x_117) ;  /* 0x0000006000017945 */ /* 0x000fe80003800000 */
[----:B------:R0:W-:Y:S01]  /*3a50*/  @!P2 STG.E.U8 desc[UR36][R10.64+0x9], R31 ;  /* 0x0000091f0a00a986 */ /* 0x0001e2000c101124 */
[----:B------:R-:W-:Y:S05]  /*3a60*/  @P4 BRA `(.L_x_118) ;  /* 0x00000000000c4947 */ /* 0x000fea0003800000 */
[----:B------:R-:W5:Y:S02]  /*3a70*/  LDG.E.U8 R90, desc[UR36][R12.64+0x10] ;  /* 0x000010240c5a7981 */ /* 0x000f64000c1e1100 */
[----:B-----5:R-:W-:-:S05]  /*3a80*/  PRMT R4, R90, 0x8880, RZ ;  /* 0x000088805a047816 */ /* 0x020fca00000000ff */
[----:B------:R-:W-:-:S07]  /*3a90*/  IMAD R23, R4, R89, RZ ;  /* 0x0000005904177224 */ /* 0x000fce00078e02ff */
.L_x_118:
[----:B------:R-:W-:Y:S05]  /*3aa0*/  BSYNC B1 ;  /* 0x0000000000017941 */ /* 0x000fea0003800000 */
.L_x_117:
        /* <DEDUP_REMOVED lines=10> */
.L_x_120:
[----:B------:R-:W-:Y:S05]  /*3b50*/  BSYNC B1 ;  /* 0x0000000000017941 */ /* 0x000fea0003800000 */
.L_x_119:
[----:B------:R-:W-:Y:S01]  /*3b60*/  @!P1 IMAD R33, R33, R88, R23 ;  /* 0x0000005821219224 */ /* 0x000fe200078e0217 */
[----:B------:R-:W-:Y:S04]  /*3b70*/  BSSY B1, `(.L_x_121) ;  /* 0x0000006000017945 */ /* 0x000fe80003800000 */
[----:B------:R0:W-:Y:S01]  /*3b80*/  @!P1 STG.E.U8 desc[UR36][R8.64+0x11], R33 ;  /* 0x0000112108009986 */ /* 0x0001e2000c101124 */
[----:B------:R-:W-:Y:S05]  /*3b90*/  @P2 BRA `(.L_x_122) ;  /* 0x00000000000c2947 */ /* 0x000fea0003800000 */
[----:B------:R-:W5:Y:S02]  /*3ba0*/  LDG.E.U8 R90, desc[UR36][R94.64+0x10] ;  /* 0x000010245e5a7981 */ /* 0x000f64000c1e1100 */
[----:B-----5:R-:W-:-:S05]  /*3bb0*/  PRMT R4, R90, 0x8880, RZ ;  /* 0x000088805a047816 */ /* 0x020fca00000000ff */
[----:B------:R-:W-:-:S07]  /*3bc0*/  IMAD R23, R4, R89, RZ ;  /* 0x0000005904177224 */ /* 0x000fce00078e02ff */
.L_x_122:
[----:B------:R-:W-:Y:S05]  /*3bd0*/  BSYNC B1 ;  /* 0x0000000000017941 */ /* 0x000fea0003800000 */
.L_x_121:
[----:B0-----:R-:W-:Y:S01]  /*3be0*/  @!P2 IMAD R5, R34, R88, R23 ;  /* 0x000000582205a224 */ /* 0x001fe200078e0217 */
[----:B------:R-:W-:Y:S04]  /*3bf0*/  BSSY B1, `(.L_x_123) ;  /* 0x0000006000017945 */ /* 0x000fe80003800000 */
[----:B------:R0:W-:Y:S01]  /*3c00*/  @!P2 STG.E.U8 desc[UR36][R10.64+0x10], R5 ;  /* 0x000010050a00a986 */ /* 0x0001e2000c101124 */
[----:B------:R-:W-:Y:S05]  /*3c10*/  @P4 BRA `(.L_x_124) ;  /* 0x00000000000c4947 */ /* 0x000fea0003800000 */
[----:B------:R-:W5:Y:S02]  /*3c20*/  LDG.E.U8 R90, desc[UR36][R94.64+0x11] ;  /* 0x000011245e5a7981 */ /* 0x000f64000c1e1100 */
[----:B-----5:R-:W-:-:S05]  /*3c30*/  PRMT R4, R90, 0x8880, RZ ;  /* 0x000088805a047816 */ /* 0x020fca00000000ff */
[----:B------:R-:W-:-:S07]  /*3c40*/  IMAD R23, R4, R89, RZ ;  /* 0x0000005904177224 */ /* 0x000fce00078e02ff */
.L_x_124:
[----:B------:R-:W-:Y:S05]  /*3c50*/  BSYNC B1 ;  /* 0x0000000000017941 */ /* 0x000fea0003800000 */
.L_x_123:
        /* <DEDUP_REMOVED lines=10> */
.L_x_126:
[----:B------:R-:W-:Y:S05]  /*3d00*/  BSYNC B1 ;  /* 0x0000000000017941 */ /* 0x000fea0003800000 */
.L_x_125:
[----:B0-----:R-:W-:Y:S01]  /*3d10*/  @!P1 IMAD R5, R36, R88, R23 ;  /* 0x0000005824059224 */ /* 0x001fe200078e0217 */
[----:B------:R-:W-:Y:S04]  /*3d20*/  BSSY B1, `(.L_x_127) ;  /* 0x0000006000017945 */ /* 0x000fe80003800000 */
[----:B------:R0:W-:Y:S01]  /*3d30*/  @!P1 STG.E.U8 desc[UR36][R8.64+0x18], R5 ;  /* 0x0000180508009986 */ /* 0x0001e2000c101124 */
[----:B------:R-:W-:Y:S05]  /*3d40*/  @P2 BRA `(.L_x_128) ;  /* 0x00000000000c2947 */ /* 0x000fea0003800000 */
[----:B------:R-:W5:Y:S02]  /*3d50*/  LDG.E.U8 R90, desc[UR36][R12.64+0x19] ;  /* 0x000019240c5a7981 */ /* 0x000f64000c1e1100 */
[----:B-----5:R-:W-:-:S05]  /*3d60*/  PRMT R4, R90, 0x8880, RZ ;  /* 0x000088805a047816 */ /* 0x020fca00000000ff */
[----:B------:R-:W-:-:S07]  /*3d70*/  IMAD R23, R4, R89, RZ ;  /* 0x0000005904177224 */ /* 0x000fce00078e02ff */
.L_x_128:
[----:B------:R-:W-:Y:S05]  /*3d80*/  BSYNC B1 ;  /* 0x0000000000017941 */ /* 0x000fea0003800000 */
.L_x_127:
[----:B------:R-:W-:Y:S01]  /*3d90*/  @!P2 IMAD R37, R37, R88, R23 ;  /* 0x000000582525a224 */ /* 0x000fe200078e0217 */
[----:B------:R-:W-:Y:S04]  /*3da0*/  BSSY B1, `(.L_x_129) ;  /* 0x0000006000017945 */ /* 0x000fe80003800000 */
[----:B------:R0:W-:Y:S01]  /*3db0*/  @!P2 STG.E.U8 desc[UR36][R8.64+0x19], R37 ;  /* 0x000019250800a986 */ /* 0x0001e2000c101124 */
[----:B------:R-:W-:Y:S05]  /*3dc0*/  @P4 BRA `(.L_x_130) ;  /* 0x00000000000c4947 */ /* 0x000fea0003800000 */
[----:B------:R-:W5:Y:S02]  /*3dd0*/  LDG.E.U8 R90, desc[UR36][R94.64+0x18] ;  /* 0x000018245e5a7981 */ /* 0x000f64000c1e1100 */
[----:B-----5:R-:W-:-:S05]  /*3de0*/  PRMT R4, R90, 0x8880, RZ ;  /* 0x000088805a047816 */ /* 0x020fca00000000ff */
[----:B------:R-:W-:-:S07]  /*3df0*/  IMAD R23, R4, R89, RZ ;  /* 0x0000005904177224 */ /* 0x000fce00078e02ff */
.L_x_130:
[----:B------:R-:W-:Y:S05]  /*3e00*/  BSYNC B1 ;  /* 0x0000000000017941 */ /* 0x000fea0003800000 */
.L_x_129:
        /* <DEDUP_REMOVED lines=10> */
.L_x_132:
[----:B------:R-:W-:Y:S05]  /*3eb0*/  BSYNC B1 ;  /* 0x0000000000017941 */ /* 0x000fea0003800000 */
.L_x_131:
[----:B------:R-:W-:Y:S01]  /*3ec0*/  @!P1 IMAD R39, R39, R88, R23 ;  /* 0x0000005827279224 */ /* 0x000fe200078e0217 */
[----:B------:R-:W-:Y:S04]  /*3ed0*/  BSSY B1, `(.L_x_133) ;  /* 0x0000006000017945 */ /* 0x000fe80003800000 */
[----:B------:R0:W-:Y:S01]  /*3ee0*/  @!P1 STG.E.U8 desc[UR36][R10.64+0x19], R39 ;  /* 0x000019270a009986 */ /* 0x0001e2000c101124 */
[----:B------:R-:W-:Y:S05]  /*3ef0*/  @P2 BRA `(.L_x_134) ;  /* 0x00000000000c2947 */ /* 0x000fea0003800000 */
[----:B------:R-:W5:Y:S02]  /*3f00*/  LDG.E.U8 R90, desc[UR36][R12.64+0x20] ;  /* 0x000020240c5a7981 */ /* 0x000f64000c1e1100 */
[----:B-----5:R-:W-:-:S05]  /*3f10*/  PRMT R4, R90, 0x8880, RZ ;  /* 0x000088805a047816 */ /* 0x020fca00000000ff */
[----:B------:R-:W-:-:S07]  /*3f20*/  IMAD R23, R4, R89, RZ ;  /* 0x0000005904177224 */ /* 0x000fce00078e02ff */
.L_x_134:
[----:B------:R-:W-:Y:S05]  /*3f30*/  BSYNC B1 ;  /* 0x0000000000017941 */ /* 0x000fea0003800000 */
.L_x_133:
[----:B0-----:R-:W-:Y:S01]  /*3f40*/  @!P2 IMAD R5, R40, R88, R23 ;  /* 0x000000582805a224 */ /* 0x001fe200078e0217 */
[----:B------:R-:W-:Y:S04]  /*3f50*/  BSSY B1, `(.L_x_135) ;  /* 0x0000006000017945 */ /* 0x000fe80003800000 */
[----:B------:R0:W-:Y:S01]  /*3f60*/  @!P2 STG.E.U8 desc[UR36][R8.64+0x20], R5 ;  /* 0x000020050800a986 */ /* 0x0001e2000c101124 */
[----:B------:R-:W-:Y:S05]  /*3f70*/  @P4 BRA `(.L_x_136) ;  /* 0x00000000000c4947 */ /* 0x000fea0003800000 */
[----:B------:R-:W5:Y:S02]  /*3f80*/  LDG.E.U8 R90, desc[UR36][R12.64+0x21] ;  /* 0x000021240c5a7981 */ /* 0x000f64000c1e1100 */
[----:B-----5:R-:W-:-:S05]  /*3f90*/  PRMT R4, R90, 0x8880, RZ ;  /* 0x000088805a047816 */ /* 0x020fca00000000ff */
[----:B------:R-:W-:-:S07]  /*3fa0*/  IMAD R23, R4, R89, RZ ;  /* 0x0000005904177224 */ /* 0x000fce00078e02ff */
.L_x_136:
[----:B------:R-:W-:Y:S05]  /*3fb0*/  BSYNC B1 ;  /* 0x0000000000017941 */ /* 0x000fea0003800000 */
.L_x_135:
        /* <DEDUP_REMOVED lines=10> */
.L_x_138:
[----:B------:R-:W-:Y:S05]  /*4060*/  BSYNC B1 ;  /* 0x0000000000017941 */ /* 0x000fea0003800000 */
.L_x_137:
[----:B0-----:R-:W-:Y:S01]  /*4070*/  @!P1 IMAD R5, R42, R88, R23 ;  /* 0x000000582a059224 */ /* 0x001fe200078e0217 */
[----:B------:R-:W-:Y:S04]  /*4080*/  BSSY B1, `(.L_x_139) ;  /* 0x0000006000017945 */ /* 0x000fe80003800000 */
[----:B------:R0:W-:Y:S01]  /*4090*/  @!P1 STG.E.U8 desc[UR36][R10.64+0x20], R5 ;  /* 0x000020050a009986 */ /* 0x0001e2000c101124 */
[----:B------:R-:W-:Y:S05]  /*40a0*/  @P2 BRA `(.L_x_140) ;  /* 0x00000000000c2947 */ /* 0x000fea0003800000 */
[----:B------:R-:W5:Y:S02]  /*40b0*/  LDG.E.U8 R90, desc[UR36][R94.64+0x21] ;  /* 0x000021245e5a7981 */ /* 0x000f64000c1e1100 */
[----:B-----5:R-:W-:-:S05]  /*40c0*/  PRMT R4, R90, 0x8880, RZ ;  /* 0x000088805a047816 */ /* 0x020fca00000000ff */
[----:B------:R-:W-:-:S07]  /*40d0*/  IMAD R23, R4, R89, RZ ;  /* 0x0000005904177224 */ /* 0x000fce00078e02ff */
.L_x_140:
[----:B------:R-:W-:Y:S05]  /*40e0*/  BSYNC B1 ;  /* 0x0000000000017941 */ /* 0x000fea0003800000 */
.L_x_139:
[----:B------:R-:W-:Y:S01]  /*40f0*/  @!P2 IMAD R43, R43, R88, R23 ;  /* 0x000000582b2ba224 */ /* 0x000fe200078e0217 */
[----:B------:R-:W-:Y:S04]  /*4100*/  BSSY B1, `(.L_x_141) ;  /* 0x0000006000017945 */ /* 0x000fe80003800000 */
[----:B------:R0:W-:Y:S01]  /*4110*/  @!P2 STG.E.U8 desc[UR36][R10.64+0x21], R43 ;  /* 0x0000212b0a00a986 */ /* 0x0001e2000c101124 */
[----:B------:R-:W-:Y:S05]  /*4120*/  @P4 BRA `(.L_x_142) ;  /* 0x00000000000c4947 */ /* 0x000fea0003800000 */
[----:B------:R-:W5:Y:S02]  /*4130*/  LDG.E.U8 R90, desc[UR36][R12.64+0x28] ;  /* 0x000028240c5a7981 */ /* 0x000f64000c1e1100 */
[----:B-----5:R-:W-:-:S05]  /*4140*/  PRMT R4, R90, 0x8880, RZ ;  /* 0x000088805a047816 */ /* 0x020fca00000000ff */
[----:B------:R-:W-:-:S07]  /*4150*/  IMAD R23, R4, R89, RZ ;  /* 0x0000005904177224 */ /* 0x000fce00078e02ff */
.L_x_142:
[----:B------:R-:W-:Y:S05]  /*4160*/  BSYNC B1 ;  /* 0x0000000000017941 */ /* 0x000fea0003800000 */
.L_x_141:
        /* <DEDUP_REMOVED lines=10> */
.L_x_144:
[----:B------:R-:W-:Y:S05]  /*4210*/  BSYNC B1 ;  /* 0x0000000000017941 */ /* 0x000fea0003800000 */
.L_x_143:
[----:B------:R-:W-:Y:S01]  /*4220*/  @!P1 IMAD R45, R45, R88, R23 ;  /* 0x000000582d2d9224 */ /* 0x000fe200078e0217 */
[----:B------:R-:W-:Y:S04]  /*4230*/  BSSY B1, `(.L_x_145) ;  /* 0x0000006000017945 */ /* 0x000fe80003800000 */
[----:B------:R0:W-:Y:S01]  /*4240*/  @!P1 STG.E.U8 desc[UR36][R8.64+0x29], R45 ;  /* 0x0000292d08009986 */ /* 0x0001e2000c101124 */
[----:B------:R-:W-:Y:S05]  /*4250*/  @P2 BRA `(.L_x_146) ;  /* 0x00000000000c2947 */ /* 0x000fea0003800000 */
[----:B------:R-:W5:Y:S02]  /*4260*/  LDG.E.U8 R90, desc[UR36][R94.64+0x28] ;  /* 0x000028245e5a7981 */ /* 0x000f64000c1e1100 */
[----:B-----5:R-:W-:-:S05]  /*4270*/  PRMT R4, R90, 0x8880, RZ ;  /* 0x000088805a047816 */ /* 0x020fca00000000ff */
[----:B------:R-:W-:-:S07]  /*4280*/  IMAD R23, R4, R89, RZ ;  /* 0x0000005904177224 */ /* 0x000fce00078e02ff */
.L_x_146:
[----:B------:R-:W-:Y:S05]  /*4290*/  BSYNC B1 ;  /* 0x0000000000017941 */ /* 0x000fea0003800000 */
.L_x_145:
[----:B0-----:R-:W-:Y:S01]  /*42a0*/  @!P2 IMAD R5, R46, R88, R23 ;  /* 0x000000582e05a224 */ /* 0x001fe200078e0217 */
[----:B------:R-:W-:Y:S04]  /*42b0*/  BSSY B1, `(.L_x_147) ;  /* 0x0000006000017945 */ /* 0x000fe80003800000 */
[----:B------:R0:W-:Y:S01]  /*42c0*/  @!P2 STG.E.U8 desc[UR36][R10.64+0x28], R5 ;  /* 0x000028050a00a986 */ /* 0x0001e2000c101124 */
[----:B------:R-:W-:Y:S05]  /*42d0*/  @P4 BRA `(.L_x_148) ;  /* 0x00000000000c4947 */ /* 0x000fea0003800000 */
[----:B------:R-:W5:Y:S02]  /*42e0*/  LDG.E.U8 R90, desc[UR36][R94.64+0x29] ;  /* 0x000029245e5a7981 */ /* 0x000f64000c1e1100 */
[----:B-----5:R-:W-:-:S05]  /*42f0*/  PRMT R4, R90, 0x8880, RZ ;  /* 0x000088805a047816 */ /* 0x020fca00000000ff */
[----:B------:R-:W-:-:S07]  /*4300*/  IMAD R23, R4, R89, RZ ;  /* 0x0000005904177224 */ /* 0x000fce00078e02ff */
.L_x_148:
[----:B------:R-:W-:Y:S05]  /*4310*/  BSYNC B1 ;  /* 0x0000000000017941 */ /* 0x000fea0003800000 */
.L_x_147:
        /* <DEDUP_REMOVED lines=10> */
.L_x_150:
[----:B------:R-:W-:Y:S05]  /*43c0*/  BSYNC B1 ;  /* 0x0000000000017941 */ /* 0x000fea0003800000 */
.L_x_149:
[----:B0-----:R-:W-:Y:S01]  /*43d0*/  @!P1 IMAD R5, R48, R88, R23 ;  /* 0x0000005830059224 */ /* 0x001fe200078e0217 */
[----:B------:R-:W-:Y:S04]  /*43e0*/  BSSY B1, `(.L_x_151) ;  /* 0x0000006000017945 */ /* 0x000fe80003800000 */
[----:B------:R0:W-:Y:S01]  /*43f0*/  @!P1 STG.E.U8 desc[UR36][R8.64+0x30], R5 ;  /* 0x0000300508009986 */ /* 0x0001e2000c101124 */
[----:B------:R-:W-:Y:S05]  /*4400*/  @P2 BRA `(.L_x_152) ;  /* 0x00000000000c2947 */ /* 0x000fea0003800000 */
[----:B------:R-:W5:Y:S02]  /*4410*/  LDG.E.U8 R90, desc[UR36][R12.64+0x31] ;  /* 0x000031240c5a7981 */ /* 0x000f64000c1e1100 */
[----:B-----5:R-:W-:-:S05]  /*4420*/  PRMT R4, R90, 0x8880, RZ ;  /* 0x000088805a047816 */ /* 0x020fca00000000ff */
[----:B------:R-:W-:-:S07]  /*4430*/  IMAD R23, R4, R89, RZ ;  /* 0x0000005904177224 */ /* 0x000fce00078e02ff */
.L_x_152:
[----:B------:R-:W-:Y:S05]  /*4440*/  BSYNC B1 ;  /* 0x0000000000017941 */ /* 0x000fea0003800000 */
.L_x_151:
[----:B------:R-:W-:Y:S01]  /*4450*/  @!P2 IMAD R49, R49, R88, R23 ;  /* 0x000000583131a224 */ /* 0x000fe200078e0217 */
[----:B------:R-:W-:Y:S04]  /*4460*/  BSSY B1, `(.L_x_153) ;  /* 0x0000006000017945 */ /* 0x000fe80003800000 */
[----:B------:R0:W-:Y:S01]  /*4470*/  @!P2 STG.E.U8 desc[UR36][R8.64+0x31], R49 ;  /* 0x000031310800a986 */ /* 0x0001e2000c101124 */
[----:B------:R-:W-:Y:S05]  /*4480*/  @P4 BRA `(.L_x_154) ;  /* 0x00000000000c4947 */ /* 0x000fea0003800000 */
[----:B------:R-:W5:Y:S02]  /*4490*/  LDG.E.U8 R90, desc[UR36][R94.64+0x30] ;  /* 0x000030245e5a7981 */ /* 0x000f64000c1e1100 */
[----:B-----5:R-:W-:-:S05]  /*44a0*/  PRMT R4, R90, 0x8880, RZ ;  /* 0x000088805a047816 */ /* 0x020fca00000000ff */
[----:B------:R-:W-:-:S07]  /*44b0*/  IMAD R23, R4, R89, RZ ;  /* 0x0000005904177224 */ /* 0x000fce00078e02ff */
.L_x_154:
[----:B------:R-:W-:Y:S05]  /*44c0*/  BSYNC B1 ;  /* 0x0000000000017941 */ /* 0x000fea0003800000 */
.L_x_153:
[C---:B------:R-:W-:Y:S01]  /*44d0*/  ISETP.LT.OR P1, PT, R3.reuse, 0x32, !P0 ;  /* 0x000000320300780c */ /* 0x040fe20004721670 */
[----:B0-----:R-:W-:Y:S01]  /*44e0*/  @!P4 IMAD R5, R50, R88, R23 ;  /* 0x000000583205c224 */ /* 0x001fe200078e0217 */
[----:B------:R-:W-:Y:S01]  /*44f0*/  BSSY B1, `(.L_x_155) ;  /* 0x0000009000017945 */ /* 0x000fe20003800000 */
[C---:B------:R-:W-:Y:S02]  /*4500*/  ISETP.LT.OR P2, PT, R3.reuse, 0x39, !P3 ;  /* 0x000000390300780c */ /* 0x040fe40005f41670 */
[C---:B------:R-:W-:Y:S01]  /*4510*/  ISETP.LT.OR P3, PT, R3.reuse, 0x3a, !P3 ;  /* 0x0000003a0300780c */ /* 0x040fe20005f61670 */
[----:B------:R0:W-:Y:S01]  /*4520*/  @!P4 STG.E.U8 desc[UR36][R10.64+0x30], R5 ;  /* 0x000030050a00c986 */ /* 0x0001e2000c101124 */
[----:B------:R-:W-:-:S06]  /*4530*/  ISETP.LT.OR P4, PT, R3, 0x39, !P0 ;  /* 0x000000390300780c */ /* 0x000fcc0004781670 */
[----:B------:R-:W-:Y:S07]  /*4540*/  @P1 BRA `(.L_x_156) ;  /* 0x00000000000c1947 */ /* 0x000fee0003800000 */
[----:B------:R-:W5:Y:S02]  /*4550*/  LDG.E.U8 R90, desc[UR36][R94.64+0x31] ;  /* 0x000031245e5a7981 */ /* 0x000f64000c1e1100 */
[----:B-----5:R-:W-:-:S05]  /*4560*/  PRMT R4, R90, 0x8880, RZ ;  /* 0x000088805a047816 */ /* 0x020fca00000000ff */
[----:B------:R-:W-:-:S07]  /*4570*/  IMAD R23, R4, R89, RZ ;  /* 0x0000005904177224 */ /* 0x000fce00078e02ff */
.L_x_156:
[----:B------:R-:W-:Y:S05]  /*4580*/  BSYNC B1 ;  /* 0x0000000000017941 */ /* 0x000fea0003800000 */
.L_x_155:
[----:B------:R-:W-:Y:S01]  /*4590*/  @!P1 IMAD R51, R51, R88, R23 ;  /* 0x0000005833339224 */ /* 0x000fe200078e0217 */
[----:B------:R-:W-:Y:S04]  /*45a0*/  BSSY B1, `(.L_x_157) ;  /* 0x0000006000017945 */ /* 0x000fe80003800000 */
[----:B------:R0:W-:Y:S01]  /*45b0*/  @!P1 STG.E.U8 desc[UR36][R10.64+0x31], R51 ;  /* 0x000031330a009986 */ /* 0x0001e2000c101124 */
[----:B------:R-:W-:Y:S05]  /*45c0*/  @P2 BRA `(.L_x_158) ;  /* 0x00000000000c2947 */ /* 0x000fea0003800000 */
[----:B------:R-:W5:Y:S02]  /*45d0*/  LDG.E.U8 R90, desc[UR36][R12.64+0x38] ;  /* 0x000038240c5a7981 */ /* 0x000f64000c1e1100 */
[----:B-----5:R-:W-:-:S05]  /*45e0*/  PRMT R4, R90, 0x8880, RZ ;  /* 0x000088805a047816 */ /* 0x020fca00000000ff */
[----:B------:R-:W-:-:S07]  /*45f0*/  IMAD R23, R4, R89, RZ ;  /* 0x0000005904177224 */ /* 0x000fce00078e02ff */
.L_x_158:
[----:B------:R-:W-:Y:S05]  /*4600*/  BSYNC B1 ;  /* 0x0000000000017941 */ /* 0x000fea0003800000 */
.L_x_157:
[----:B0-----:R-:W-:Y:S01]  /*4610*/  @!P2 IMAD R5, R52, R88, R23 ;  /* 0x000000583405a224 */ /* 0x001fe200078e0217 */
[----:B------:R-:W-:Y:S04]  /*4620*/  BSSY B1, `(.L_x_159) ;  /* 0x0000006000017945 */ /* 0x000fe80003800000 */
[----:B------:R0:W-:Y:S01]  /*4630*/  @!P2 STG.E.U8 desc[UR36][R8.64+0x38], R5 ;  /* 0x000038050800a986 */ /* 0x0001e2000c101124 */
[----:B------:R-:W-:Y:S05]  /*4640*/  @P3 BRA `(.L_x_160) ;  /* 0x00000000000c3947 */ /* 0x000fea0003800000 */
[----:B------:R-:W5:Y:S02]  /*4650*/  LDG.E.U8 R90, desc[UR36][R12.64+0x39] ;  /* 0x000039240c5a7981 */ /* 0x000f64000c1e1100 */
[----:B-----5:R-:W-:-:S05]  /*4660*/  PRMT R4, R90, 0x8880, RZ ;  /* 0x000088805a047816 */ /* 0x020fca00000000ff */
[----:B------:R-:W-:-:S07]  /*4670*/  IMAD R23, R4, R89, RZ ;  /* 0x0000005904177224 */ /* 0x000fce00078e02ff */
.L_x_160:
[----:B------:R-:W-:Y:S05]  /*4680*/  BSYNC B1 ;  /* 0x0000000000017941 */ /* 0x000fea0003800000 */
.L_x_159:
[----:B------:R-:W-:Y:S01]  /*4690*/  @!P3 IMAD R53, R53, R88, R23 ;  /* 0x000000583535b224 */ /* 0x000fe200078e0217 */
[----:B------:R-:W-:Y:S04]  /*46a0*/  BSSY B1, `(.L_x_161) ;  /* 0x0000006000017945 */ /* 0x000fe80003800000 */
[----:B------:R0:W-:Y:S01]  /*46b0*/  @!P3 STG.E.U8 desc[UR36][R8.64+0x39], R53 ;  /* 0x000039350800b986 */ /* 0x0001e2000c101124 */
[----:B------:R-:W-:Y:S05]  /*46c0*/  @P4 BRA `(.L_x_162) ;  /* 0x00000000000c4947 */ /* 0x000fea0003800000 */
[----:B------:R-:W5:Y:S02]  /*46d0*/  LDG.E.U8 R90, desc[UR36][R94.64+0x38] ;  /* 0x000038245e5a7981 */ /* 0x000f64000c1e1100 */
[----:B-----5:R-:W-:-:S05]  /*46e0*/  PRMT R4, R90, 0x8880, RZ ;  /* 0x000088805a047816 */ /* 0x020fca00000000ff */
[----:B------:R-:W-:-:S07]  /*46f0*/  IMAD R23, R4, R89, RZ ;  /* 0x0000005904177224 */ /* 0x000fce00078e02ff */
.L_x_162:
[----:B------:R-:W-:Y:S05]  /*4700*/  BSYNC B1 ;  /* 0x0000000000017941 */ /* 0x000fea0003800000 */
.L_x_161:
[----:B0-----:R-:W-:Y:S01]  /*4710*/  @!P4 IMAD R5, R54, R88, R23 ;  /* 0x000000583605c224 */ /* 0x001fe200078e0217 */
[----:B------:R-:W-:Y:S01]  /*4720*/  ISETP.LT.OR P0, PT, R3, 0x3a, !P0 ;  /* 0x0000003a0300780c */ /* 0x000fe20004701670 */
[----:B------:R-:W-:Y:S03]  /*4730*/  BSSY B1, `(.L_x_163) ;  /* 0x0000006000017945 */ /* 0x000fe60003800000 */
[----:B------:R0:W-:Y:S09]  /*4740*/  @!P4 STG.E.U8 desc[UR36][R10.64+0x38], R5 ;  /* 0x000038050a00c986 */ /* 0x0001f2000c101124 */
[----:B------:R-:W-:Y:S05]  /*4750*/  @P0 BRA `(.L_x_164) ;  /* 0x00000000000c0947 */ /* 0x000fea0003800000 */
[----:B------:R-:W5:Y:S02]  /*4760*/  LDG.E.U8 R90, desc[UR36][R94.64+0x39] ;  /* 0x000039245e5a7981 */ /* 0x000f64000c1e1100 */
[----:B-----5:R-:W-:-:S05]  /*4770*/  PRMT R4, R90, 0x8880, RZ ;  /* 0x000088805a047816 */ /* 0x020fca00000000ff */
[----:B------:R-:W-:-:S07]  /*4780*/  IMAD R23, R4, R89, RZ ;  /* 0x0000005904177224 */ /* 0x000fce00078e02ff */
.L_x_164:
[----:B------:R-:W-:Y:S05]  /*4790*/  BSYNC B1 ;  /* 0x0000000000017941 */ /* 0x000fea0003800000 */
.L_x_163:
[----:B------:R-:W-:Y:S01]  /*47a0*/  IMAD R23, R55, R88, R23 ;  /* 0x0000005837177224 */ /* 0x000fe200078e0217 */
[----:B------:R-:W-:Y:S06]  /*47b0*/  @P0 BRA `(.L_x_165) ;  /* 0x0000000c00180947 */ /* 0x000fec0003800000 */
[----:B------:R0:W-:Y:S01]  /*47c0*/  STG.E.U8 desc[UR36][R10.64+0x39], R23 ;  /* 0x000039170a007986 */ /* 0x0001e2000c101124 */
[----:B------:R-:W-:Y:S05]  /*47d0*/  BRA `(.L_x_165) ;  /* 0x0000000c00107947 */ /* 0x000fea0003800000 */
.L_x_36:
[C---:B------:R-:W-:Y:S02]  /*47e0*/  ISETP.GE.AND P2, PT, R91.reuse, 0x1, PT ;  /* 0x000000015b00780c */ /* 0x040fe40003f46270 */
[----:B------:R-:W-:Y:S02]  /*47f0*/  ISETP.GE.AND P1, PT, R91, 0x9, PT ;  /* 0x000000095b00780c */ /* 0x000fe40003f26270 */
[C---:B------:R-:W-:Y:S02]  /*4800*/  ISETP.LT.OR P0, PT, R3.reuse, 0x1, !P2 ;  /* 0x000000010300780c */ /* 0x040fe40005701670 */
[C---:B------:R-:W-:Y:S02]  /*4810*/  ISETP.LT.OR P3, PT, R3.reuse, 0x2, !P2 ;  /* 0x000000020300780c */ /* 0x040fe40005761670 */
[----:B------:R-:W-:-:S09]  /*4820*/  ISETP.LT.OR P4, PT, R3, 0x1, !P1 ;  /* 0x000000010300780c */ /* 0x000fd20004f81670 */
[-C--:B------:R-:W-:Y:S02]  /*4830*/  @!P0 IMAD R5, R56, R88.reuse, RZ ;  /* 0x0000005838058224 */ /* 0x080fe400078e02ff */
[-C--:B------:R-:W-:Y:S02]  /*4840*/  @!P3 IMAD R57, R57, R88.reuse, RZ ;  /* 0x000000583939b224 */ /* 0x080fe400078e02ff */
[----:B------:R-:W-:Y:S01]  /*4850*/  @!P4 IMAD R13, R58, R88, RZ ;  /* 0x000000583a0dc224 */ /* 0x000fe200078e02ff */
[----:B------:R0:W-:Y:S01]  /*4860*/  @!P0 STG.E.U8 desc[UR36][R14.64], R5 ;  /* 0x000000050e008986 */ /* 0x0001e2000c101124 */
[----:B------:R-:W-:-:S03]  /*4870*/  ISETP.LT.OR P0, PT, R3, 0x2, !P1 ;  /* 0x000000020300780c */ /* 0x000fc60004f01670 */
[----:B------:R-:W-:Y:S01]  /*4880*/  @!P3 STG.E.U8 desc[UR36][R14.64+0x1], R57 ;  /* 0x000001390e00b986 */ /* 0x000fe2000c101124 */
[----:B------:R-:W-:-:S03]  /*4890*/  ISETP.LT.OR P3, PT, R3, 0x9, !P2 ;  /* 0x000000090300780c */ /* 0x000fc60005761670 */
[----:B------:R1:W-:Y:S01]  /*48a0*/  @!P4 STG.E.U8 desc[UR36][R6.64], R13 ;  /* 0x0000000d0600c986 */ /* 0x0003e2000c101124 */
[----:B------:R-:W-:-:S05]  /*48b0*/  ISETP.LT.OR P4, PT, R3, 0xa, !P2 ;  /* 0x0000000a0300780c */ /* 0x000fca0005781670 */
[----:B------:R-:W-:-:S04]  /*48c0*/  @!P0 IMAD R59, R59, R88, RZ ;  /* 0x000000583b3b8224 */ /* 0x000fc800078e02ff */
[-C--:B0-----:R-:W-:Y:S01]  /*48d0*/  @!P3 IMAD R5, R60, R88.reuse, RZ ;  /* 0x000000583c05b224 */ /* 0x081fe200078e02ff */
[----:B------:R-:W-:Y:S01]  /*48e0*/  @!P0 STG.E.U8 desc[UR36][R6.64+0x1], R59 ;  /* 0x0000013b06008986 */ /* 0x000fe2000c101124 */
[----:B------:R-:W-:Y:S02]  /*48f0*/  ISETP.LT.OR P0, PT, R3, 0x9, !P1 ;  /* 0x000000090300780c */ /* 0x000fe40004f01670 */
[----:B------:R-:W-:Y:S01]  /*4900*/  @!P4 IMAD R61, R61, R88, RZ ;  /* 0x000000583d3dc224 */ /* 0x000fe200078e02ff */
[----:B------:R0:W-:Y:S01]  /*4910*/  @!P3 STG.E.U8 desc[UR36][R14.64+0x8], R5 ;  /* 0x000008050e00b986 */ /* 0x0001e2000c101124 */
[----:B------:R-:W-:-:S03]  /*4920*/  ISETP.LT.OR P3, PT, R3, 0xa, !P1 ;  /* 0x0000000a0300780c */ /* 0x000fc60004f61670 */
[----:B------:R-:W-:Y:S01]  /*4930*/  @!P4 STG.E.U8 desc[UR36][R14.64+0x9], R61 ;  /* 0x0000093d0e00c986 */ /* 0x000fe2000c101124 */
[----:B------:R-:W-:-:S05]  /*4940*/  ISETP.LT.OR P4, PT, R3, 0x11, !P2 ;  /* 0x000000110300780c */ /* 0x000fca0005781670 */
[----:B-1----:R-:W-:-:S04]  /*4950*/  @!P0 IMAD R13, R62, R88, RZ ;  /* 0x000000583e0d8224 */ /* 0x002fc800078e02ff */
[-C--:B------:R-:W-:Y:S01]  /*4960*/  @!P3 IMAD R63, R63, R88.reuse, RZ ;  /* 0x000000583f3fb224 */ /* 0x080fe200078e02ff */
[----:B------:R1:W-:Y:S01]  /*4970*/  @!P0 STG.E.U8 desc[UR36][R6.64+0x8], R13 ;  /* 0x0000080d06008986 */ /* 0x0003e2000c101124 */
[C---:B------:R-:W-:Y:S02]  /*4980*/  ISETP.LT.OR P0, PT, R3.reuse, 0x12, !P2 ;  /* 0x000000120300780c */ /* 0x040fe40005701670 */
[----:B------:R-:W-:Y:S01]  /*4990*/  @!P4 IMAD R21, R64, R88, RZ ;  /* 0x000000584015c224 */ /* 0x000fe200078e02ff */
        /* <DEDUP_REMOVED lines=17> */
[----:B--2---:R-:W-:Y:S01]  /*4ab0*/  @!P4 IMAD R21, R70, R88, RZ ;  /* 0x000000584615c224 */ /* 0x004fe200078e02ff */
        /* <DEDUP_REMOVED lines=37> */
[C---:B------:R-:W-:Y:S02]  /*4d10*/  ISETP.LT.OR P3, PT, R3.reuse, 0x39, !P2 ;  /* 0x000000390300780c */ /* 0x040fe40005761670 */
[C---:B------:R-:W-:Y:S01]  /*4d20*/  ISETP.LT.OR P2, PT, R3.reuse, 0x3a, !P2 ;  /* 0x0000003a0300780c */ /* 0x040fe20005741670 */
[----:B------:R2:W-:Y:S01]  /*4d30*/  @!P4 STG.E.U8 desc[UR36][R6.64+0x30], R21 ;  /* 0x000030150600c986 */ /* 0x0005e2000c101124 */
[----:B------:R-:W-:-:S02]  /*4d40*/  ISETP.LT.OR P4, PT, R3, 0x39, !P1 ;  /* 0x000000390300780c */ /* 0x000fc40004f81670 */
[----:B------:R-:W-:-:S03]  /*4d50*/  ISETP.LT.OR P1, PT, R3, 0x3a, !P1 ;  /* 0x0000003a0300780c */ /* 0x000fc60004f21670 */
[----:B------:R-:W-:-:S04]  /*4d60*/  @!P0 IMAD R83, R83, R88, RZ ;  /* 0x0000005853538224 */ /* 0x000fc800078e02ff */
[-C--:B0-----:R-:W-:Y:S01]  /*4d70*/  @!P3 IMAD R5, R84, R88.reuse, RZ ;  /* 0x000000585405b224 */ /* 0x081fe200078e02ff */
[----:B------:R-:W-:Y:S01]  /*4d80*/  @!P0 STG.E.U8 desc[UR36][R6.64+0x31], R83 ;  /* 0x0000315306008986 */ /* 0x000fe2000c101124 */
[-C--:B------:R-:W-:Y:S01]  /*4d90*/  @!P2 IMAD R85, R85, R88.reuse, RZ ;  /* 0x000000585555a224 */ /* 0x080fe200078e02ff */
[----:B------:R-:W-:Y:S01]  /*4da0*/  ISETP.GE.AND P0, PT, R91, 0x81, PT ;  /* 0x000000815b00780c */ /* 0x000fe20003f06270 */
[-C--:B-1----:R-:W-:Y:S01]  /*4db0*/  @!P4 IMAD R13, R86, R88.reuse, RZ ;  /* 0x00000058560dc224 */ /* 0x082fe200078e02ff */
[----:B------:R0:W-:Y:S01]  /*4dc0*/  @!P3 STG.E.U8 desc[UR36][R14.64+0x38], R5 ;  /* 0x000038050e00b986 */ /* 0x0001e2000c101124 */
[----:B------:R-:W-:Y:S01]  /*4dd0*/  @!P1 IMAD R87, R87, R88, RZ ;  /* 0x0000005857579224 */ /* 0x000fe200078e02ff */
[----:B------:R-:W-:Y:S02]  /*4de0*/  ISETP.LT.OR P3, PT, R3, 0x1, !P0 ;  /* 0x000000010300780c */ /* 0x000fe40004761670 */
[----:B------:R-:W-:Y:S01]  /*4df0*/  @!P2 STG.E.U8 desc[UR36][R14.64+0x39], R85 ;  /* 0x000039550e00a986 */ /* 0x000fe2000c101124 */
[----:B------:R-:W-:-:S03]  /*4e00*/  ISETP.GE.AND P2, PT, R91, 0x89, PT ;  /* 0x000000895b00780c */ /* 0x000fc60003f46270 */
[----:B------:R-:W-:Y:S01]  /*4e10*/  @!P4 STG.E.U8 desc[UR36][R6.64+0x38], R13 ;  /* 0x0000380d0600c986 */ /* 0x000fe2000c101124 */
[----:B------:R-:W-:-:S03]  /*4e20*/  ISETP.LT.OR P4, PT, R3, 0x2, !P0 ;  /* 0x000000020300780c */ /* 0x000fc60004781670 */
[----:B------:R1:W-:Y:S01]  /*4e30*/  @!P1 STG.E.U8 desc[UR36][R6.64+0x39], R87 ;  /* 0x0000395706009986 */ /* 0x0003e2000c101124 */
[----:B------:R-:W-:Y:S02]  /*4e40*/  ISETP.LT.OR P1, PT, R3, 0x1, !P2 ;  /* 0x000000010300780c */ /* 0x000fe40005721670 */
[----:B--2---:R-:W-:-:S05]  /*4e50*/  @!P3 IMAD R21, R24, R88, RZ ;  /* 0x000000581815b224 */ /* 0x004fca00078e02ff */
[----:B------:R-:W-:Y:S01]  /*4e60*/  @!P3 STG.E.U8 desc[UR36][R8.64], R21 ;  /* 0x000000150800b986 */ /* 0x000fe2000c101124 */
[----:B------:R-:W-:Y:S01]  /*4e70*/  ISETP.LT.OR P3, PT, R3, 0x2, !P2 ;  /* 0x000000020300780c */ /* 0x000fe20005761670 */
[----:B------:R-:W-:-:S04]  /*4e80*/  @!P4 IMAD R25, R25, R88, RZ ;  /* 0x000000581919c224 */ /* 0x000fc800078e02ff */
[----:B0-----:R-:W-:Y:S01]  /*4e90*/  @!P1 IMAD R5, R26, R88, RZ ;  /* 0x000000581a059224 */ /* 0x001fe200078e02ff */
[----:B------:R-:W-:Y:S01]  /*4ea0*/  @!P4 STG.E.U8 desc[UR36][R8.64+0x1], R25 ;  /* 0x000001190800c986 */ /* 0x000fe2000c101124 */
[----:B------:R-:W-:-:S03]  /*4eb0*/  ISETP.LT.OR P4, PT, R3, 0x9, !P0 ;  /* 0x000000090300780c */ /* 0x000fc60004781670 */
[----:B------:R0:W-:Y:S01]  /*4ec0*/  @!P1 STG.E.U8 desc[UR36][R10.64], R5 ;  /* 0x000000050a009986 */ /* 0x0001e2000c101124 */
[----:B------:R-:W-:Y:S02]  /*4ed0*/  ISETP.LT.OR P1, PT, R3, 0xa, !P0 ;  /* 0x0000000a0300780c */ /* 0x000fe40004721670 */
[----:B------:R-:W-:-:S05]  /*4ee0*/  @!P3 IMAD R27, R27, R88, RZ ;  /* 0x000000581b1bb224 */ /* 0x000fca00078e02ff */
[----:B------:R-:W-:Y:S01]  /*4ef0*/  @!P3 STG.E.U8 desc[UR36][R10.64+0x1], R27 ;  /* 0x0000011b0a00b986 */ /* 0x000fe2000c101124 */
[----:B------:R-:W-:Y:S01]  /*4f00*/  ISETP.LT.OR P3, PT, R3, 0x9, !P2 ;  /* 0x000000090300780c */ /* 0x000fe20005761670 */
[----:B-1----:R-:W-:-:S04]  /*4f10*/  @!P4 IMAD R7, R28, R88, RZ ;  /* 0x000000581c07c224 */ /* 0x002fc800078e02ff */
[----:B------:R-:W-:Y:S01]  /*4f20*/  @!P1 IMAD R29, R29, R88, RZ ;  /* 0x000000581d1d9224 */ /* 0x000fe200078e02ff */
[----:B------:R1:W-:Y:S01]  /*4f30*/  @!P4 STG.E.U8 desc[UR36][R8.64+0x8], R7 ;  /* 0x000008070800c986 */ /* 0x0003e2000c101124 */
[----:B------:R-:W-:-:S03]  /*4f40*/  ISETP.LT.OR P4, PT, R3, 0xa, !P2 ;  /* 0x0000000a0300780c */ /* 0x000fc60005781670 */
[----:B------:R-:W-:Y:S01]  /*4f50*/  @!P1 STG.E.U8 desc[UR36][R8.64+0x9], R29 ;  /* 0x0000091d08009986 */ /* 0x000fe2000c101124 */
[----:B------:R-:W-:Y:S02]  /*4f60*/  ISETP.LT.OR P1, PT, R3, 0x11, !P0 ;  /* 0x000000110300780c */ /* 0x000fe40004721670 */
[----:B0-----:R-:W-:-:S05]  /*4f70*/  @!P3 IMAD R5, R30, R88, RZ ;  /* 0x000000581e05b224 */ /* 0x001fca00078e02ff */
[----:B------:R0:W-:Y:S01]  /*4f80*/  @!P3 STG.E.U8 desc[UR36][R10.64+0x8], R5 ;  /* 0x000008050a00b986 */ /* 0x0001e2000c101124 */
[----:B------:R-:W-:Y:S01]  /*4f90*/  ISETP.LT.OR P3, PT, R3, 0x12, !P0 ;  /* 0x000000120300780c */ /* 0x000fe20004761670 */
[----:B------:R-:W-:-:S04]  /*4fa0*/  @!P4 IMAD R31, R31, R88, RZ ;  /* 0x000000581f1fc224 */ /* 0x000fc800078e02ff */
[----:B------:R-:W-:Y:S01]  /*4fb0*/  @!P1 IMAD R13, R32, R88, RZ ;  /* 0x00000058200d9224 */ /* 0x000fe200078e02ff */
        /* <DEDUP_REMOVED lines=17> */
[----:B--2---:R-:W-:Y:S01]  /*50d0*/  @!P1 IMAD R13, R38, R88, RZ ;  /* 0x00000058260d9224 */ /* 0x004fe200078e02ff */
        /* <DEDUP_REMOVED lines=27> */
[----:B------:R-:W-:Y:S01]  /*5290*/  @!P4 STG.E.U8 desc[UR36][R10.64+0x28], R7 ;  /* 0x000028070a00c986 */ /* 0x000fe2000c101124 */
[----:B------:R-:W-:-:S03]  /*52a0*/  ISETP.LT.OR P4, PT, R3, 0x32, !P0 ;  /* 0x000000320300780c */ /* 0x000fc60004781670 */
[----:B------:R-:W-:Y:S01]  /*52b0*/  @!P1 STG.E.U8 desc[UR36][R10.64+0x29], R47 ;  /* 0x0000292f0a009986 */ /* 0x000fe2000c101124 */
[----:B------:R-:W-:Y:S02]  /*52c0*/  ISETP.LT.OR P1, PT, R3, 0x31, !P2 ;  /* 0x000000310300780c */ /* 0x000fe40005721670 */
[----:B0-----:R-:W-:-:S05]  /*52d0*/  @!P3 IMAD R5, R48, R88, RZ ;  /* 0x000000583005b224 */ /* 0x001fca00078e02ff */
[----:B------:R0:W-:Y:S01]  /*52e0*/  @!P3 STG.E.U8 desc[UR36][R8.64+0x30], R5 ;  /* 0x000030050800b986 */ /* 0x0001e2000c101124 */
[----:B------:R-:W-:Y:S01]  /*52f0*/  ISETP.LT.OR P3, PT, R3, 0x32, !P2 ;  /* 0x000000320300780c */ /* 0x000fe20005761670 */
[----:B------:R-:W-:-:S04]  /*5300*/  @!P4 IMAD R49, R49, R88, RZ ;  /* 0x000000583131c224 */ /* 0x000fc800078e02ff */
[-C--:B--2---:R-:W-:Y:S01]  /*5310*/  @!P1 IMAD R13, R50, R88.reuse, RZ ;  /* 0x00000058320d9224 */ /* 0x084fe200078e02ff */
[----:B------:R1:W-:Y:S01]  /*5320*/  @!P4 STG.E.U8 desc[UR36][R8.64+0x31], R49 ;  /* 0x000031310800c986 */ /* 0x0003e2000c101124 */
[C---:B------:R-:W-:Y:S02]  /*5330*/  ISETP.LT.OR P4, PT, R3.reuse, 0x39, !P0 ;  /* 0x000000390300780c */ /* 0x040fe40004781670 */
[C---:B------:R-:W-:Y:S01]  /*5340*/  ISETP.LT.OR P0, PT, R3.reuse, 0x3a, !P0 ;  /* 0x0000003a0300780c */ /* 0x040fe20004701670 */
[----:B------:R1:W-:Y:S01]  /*5350*/  @!P1 STG.E.U8 desc[UR36][R10.64+0x30], R13 ;  /* 0x0000300d0a009986 */ /* 0x0003e2000c101124 */
[C---:B------:R-:W-:Y:S02]  /*5360*/  ISETP.LT.OR P1, PT, R3.reuse, 0x39, !P2 ;  /* 0x000000390300780c */ /* 0x040fe40005721670 */
[----:B------:R-:W-:Y:S01]  /*5370*/  ISETP.LT.OR P2, PT, R3, 0x3a, !P2 ;  /* 0x0000003a0300780c */ /* 0x000fe20005741670 */
[----:B------:R-:W-:-:S05]  /*5380*/  @!P3 IMAD R51, R51, R88, RZ ;  /* 0x000000583333b224 */ /* 0x000fca00078e02ff */
[----:B------:R1:W-:Y:S01]  /*5390*/  @!P3 STG.E.U8 desc[UR36][R10.64+0x31], R51 ;  /* 0x000031330a00b986 */ /* 0x0003e2000c101124 */
[-C--:B------:R-:W-:Y:S02]  /*53a0*/  @!P4 IMAD R3, R52, R88.reuse, RZ ;  /* 0x000000583403c224 */ /* 0x080fe400078e02ff */
[-C--:B------:R-:W-:Y:S02]  /*53b0*/  @!P0 IMAD R53, R53, R88.reuse, RZ ;  /* 0x0000005835358224 */ /* 0x080fe400078e02ff */
[-C--:B0-----:R-:W-:Y:S01]  /*53c0*/  @!P1 IMAD R5, R54, R88.reuse, RZ ;  /* 0x0000005836059224 */ /* 0x081fe200078e02ff */
[----:B------:R1:W-:Y:S01]  /*53d0*/  @!P4 STG.E.U8 desc[UR36][R8.64+0x38], R3 ;  /* 0x000038030800c986 */ /* 0x0003e2000c101124 */
[----:B------:R-:W-:-:S03]  /*53e0*/  @!P2 IMAD R55, R55, R88, RZ ;  /* 0x000000583737a224 */ /* 0x000fc600078e02ff */
[----:B------:R1:W-:Y:S04]  /*53f0*/  @!P0 STG.E.U8 desc[UR36][R8.64+0x39], R53 ;  /* 0x0000393508008986 */ /* 0x0003e8000c101124 */
[----:B------:R1:W-:Y:S04]  /*5400*/  @!P1 STG.E.U8 desc[UR36][R10.64+0x38], R5 ;  /* 0x000038050a009986 */ /* 0x0003e8000c101124 */
[----:B------:R1:W-:Y:S02]  /*5410*/  @!P2 STG.E.U8 desc[UR36][R10.64+0x39], R55 ;  /* 0x000039370a00a986 */ /* 0x0003e4000c101124 */
.L_x_165:
[----:B------:R-:W-:Y:S05]  /*5420*/  BSYNC B0 ;  /* 0x0000000000007941 */ /* 0x000fea0003800000 */
.L_x_35:
[----:B------:R-:W-:Y:S01]  /*5430*/  ULDC UR4, c[0x0][0xc] ;  /* 0x0000030000047ab9 */ /* 0x000fe20000000800 */
[----:B------:R-:W-:Y:S01]  /*5440*/  ULDC UR5, c[0x0][0x10] ;  /* 0x0000040000057ab9 */ /* 0x000fe20000000800 */
[----:B-1----:R-:W1:Y:S01]  /*5450*/  LDC R3, c[0x0][0x14] ;  /* 0x00000500ff037b82 */ /* 0x002e620000000800 */
[----:B------:R-:W-:Y:S01]  /*5460*/  UIMAD.WIDE.U32 UR4, UR4, UR5, URZ ;  /* 0x00000005040472a5 */ /* 0x000fe2000f8e003f */
[----:B------:R-:W-:Y:S02]  /*5470*/  IMAD.MOV.U32 R92, RZ, RZ, -0x1 ;  /* 0xffffffffff5c7424 */ /* 0x000fe400078e00ff */
[----:B0-----:R-:W-:-:S03]  /*5480*/  IMAD.MOV.U32 R23, RZ, RZ, -0x1 ;  /* 0xffffffffff177424 */ /* 0x001fc600078e00ff */
[----:B-1----:R-:W-:-:S04]  /*5490*/  IMAD.WIDE.U32 R16, R3, UR4, R16 ;  /* 0x0000000403107c25 */ /* 0x002fc8000f8e0010 */
[----:B------:R-:W-:Y:S01]  /*54a0*/  IMAD R3, R3, UR5, RZ ;  /* 0x0000000503037c24 */ /* 0x000fe2000f8e02ff */
[----:B------:R-:W-:Y:S02]  /*54b0*/  ULDC.64 UR4, c[0x0][0x650] ;  /* 0x0001940000047ab9 */ /* 0x000fe40000000a00 */
[----:B------:R-:W-:Y:S01]  /*54c0*/  ISETP.GE.U32.AND P0, PT, R16, UR4, PT ;  /* 0x0000000410007c0c */ /* 0x000fe2000bf06070 */
[--C-:B------:R-:W-:Y:S01]  /*54d0*/  IMAD.IADD R17, R17, 0x1, R3.reuse ;  /* 0x0000000111117824 */ /* 0x100fe200078e0203 */
[----:B------:R-:W-:-:S04]  /*54e0*/  PRMT R3, RZ, 0x7610, R3 ;  /* 0x00007610ff037816 */ /* 0x000fc80000000003 */
[----:B------:R-:W-:-:S13]  /*54f0*/  ISETP.GE.U32.AND.EX P0, PT, R17, UR5, PT, P0 ;  /* 0x0000000511007c0c */ /* 0x000fda000bf06100 */
[----:B------:R-:W-:Y:S05]  /*5500*/  @P0 BRA `(.L_x_166) ;  /* 0x0000000400640947 */ /* 0x000fea0003800000 */
[----:B------:R-:W0:Y:S01]  /*5510*/  S2R R12, SR_CTAID.X ;  /* 0x00000000000c7919 */ /* 0x000e220000002500 */
[----:B------:R-:W1:Y:S01]  /*5520*/  LDC.64 R10, c[0x0][0x628] ;  /* 0x00018a00ff0a7b82 */ /* 0x000e620000000a00 */
[----:B------:R-:W-:Y:S01]  /*5530*/  ULDC UR4, c[0x0][0x150] ;  /* 0x0000540000047ab9 */ /* 0x000fe20000000800 */
[----:B--2---:R-:W-:Y:S01]  /*5540*/  IMAD.MOV.U32 R8, RZ, RZ, R16 ;  /* 0x000000ffff087224 */ /* 0x004fe200078e0010 */
[----:B------:R-:W2:Y:S01]  /*5550*/  S2R R24, SR_CTAID.Y ;  /* 0x0000000000187919 */ /* 0x000ea20000002600 */
[----:B------:R-:W-:-:S04]  /*5560*/  IMAD.MOV.U32 R9, RZ, RZ, R17 ;  /* 0x000000ffff097224 */ /* 0x000fc800078e0011 */
[----:B------:R-:W2:Y:S08]  /*5570*/  LDC R21, c[0x0][0x144] ;  /* 0x00005100ff157b82 */ /* 0x000eb00000000800 */
[----:B------:R-:W2:Y:S08]  /*5580*/  LDC R0, c[0x0][0x630] ;  /* 0x00018c00ff007b82 */ /* 0x000eb00000000800 */
[----:B----4-:R-:W4:Y:S01]  /*5590*/  LDC.64 R14, c[0x0][0x620] ;  /* 0x00018800ff0e7b82 */ /* 0x010f220000000a00 */
[----:B-1----:R-:W-:-:S04]  /*55a0*/  ISETP.NE.U32.AND P0, PT, R10, RZ, PT ;  /* 0x000000ff0a00720c */ /* 0x002fc80003f05070 */
[----:B------:R-:W-:Y:S02]  /*55b0*/  ISETP.NE.AND.EX P0, PT, R11, RZ, PT, P0 ;  /* 0x000000ff0b00720c */ /* 0x000fe40003f05300 */
[----:B0-----:R-:W-:-:S05]  /*55c0*/  I2FP.F32.U32 R3, R12 ;  /* 0x0000000c00037245 */ /* 0x001fca0000201000 */
[----:B------:R-:W-:-:S04]  /*55d0*/  FMUL R3, R3, UR4 ;  /* 0x0000000403037c20 */ /* 0x000fc80008400000 */
[----:B------:R0:W1:Y:S02]  /*55e0*/  F2I.U32.TRUNC.NTZ R20, R3 ;  /* 0x0000000300147305 */ /* 0x000064000020f000 */
[----:B--2---:R-:W-:Y:S05]  /*55f0*/  @!P0 BRA `(.L_x_167) ;  /* 0x0000000000288947 */ /* 0x004fea0003800000 */
[----:B0-----:R-:W0:Y:S02]  /*5600*/  LDC R3, c[0x0][0x634] ;  /* 0x00018d00ff037b82 */ /* 0x001e240000000800 */
[----:B0-----:R-:W-:-:S05]  /*5610*/  IADD3 R3, P0, R16, R3, RZ ;  /* 0x0000000310037210 */ /* 0x001fca0007f1e0ff */
[----:B------:R-:W-:-:S04]  /*5620*/  IMAD.X R13, RZ, RZ, R17, P0 ;  /* 0x000000ffff0d7224 */ /* 0x000fc800000e0611 */
[----:B------:R-:W-:-:S04]  /*5630*/  IMAD.WIDE.U32 R4, R13, R10, RZ ;  /* 0x0000000a0d047225 */ /* 0x000fc800078e00ff */
[----:B---3--:R-:W-:-:S04]  /*5640*/  IMAD.WIDE.U32 R6, P0, R3, R11, R4 ;  /* 0x0000000b03067225 */ /* 0x008fc80007800004 */
[----:B------:R-:W-:-:S04]  /*5650*/  IMAD.WIDE.U32 R4, R3, R10, RZ ;  /* 0x0000000a03047225 */ /* 0x000fc800078e00ff */
[----:B------:R-:W-:Y:S01]  /*5660*/  IMAD.X R9, RZ, RZ, RZ, P0 ;  /* 0x000000ffff097224 */ /* 0x000fe200000e06ff */
[----:B------:R-:W-:Y:S01]  /*5670*/  IADD3 RZ, P0, R5, R6, RZ ;  /* 0x0000000605ff7210 */ /* 0x000fe20007f1e0ff */
[----:B------:R-:W-:-:S04]  /*5680*/  IMAD.MOV.U32 R8, RZ, RZ, R7 ;  /* 0x000000ffff087224 */ /* 0x000fc800078e0007 */
[----:B------:R-:W-:-:S08]  /*5690*/  IMAD.WIDE.U32.X R8, R13, R11, R8, P0 ;  /* 0x0000000b0d087225 */ /* 0x000fd000000e0408 */
.L_x_167:
[----:B------:R-:W2:Y:S01]  /*56a0*/  LDC.64 R28, c[0x0][0x640] ;  /* 0x00019000ff1c7b82 */ /* 0x000ea20000000a00 */
[-CC-:B------:R-:W-:Y:S01]  /*56b0*/  SHF.R.U64 R23, R8, R0.reuse, R9.reuse ;  /* 0x0000000008177219 */ /* 0x180fe20000001209 */
[----:B-1----:R-:W-:Y:S01]  /*56c0*/  IMAD.MOV R20, RZ, RZ, -R20 ;  /* 0x000000ffff147224 */ /* 0x002fe200078e0a14 */
[----:B------:R-:W-:Y:S01]  /*56d0*/  SHF.R.U32.HI R0, RZ, R0, R9 ;  /* 0x00000000ff007219 */ /* 0x000fe20000011609 */
[----:B------:R-:W-:Y:S01]  /*56e0*/  ULDC UR4, c[0x0][0x154] ;  /* 0x0000550000047ab9 */ /* 0x000fe20000000800 */
[----:B0-----:R-:W-:Y:S01]  /*56f0*/  IADD3 R3, P0, RZ, -R23, RZ ;  /* 0x80000017ff037210 */ /* 0x001fe20007f1e0ff */
[----:B------:R-:W-:Y:S02]  /*5700*/  IMAD R21, R21, R20, R12 ;  /* 0x0000001415157224 */ /* 0x000fe400078e020c */
[----:B---3--:R-:W0:Y:S01]  /*5710*/  LDC R6, c[0x0][0x618] ;  /* 0x00018600ff067b82 */ /* 0x008e220000000800 */
[----:B------:R-:W-:Y:S02]  /*5720*/  IMAD.MOV.U32 R7, RZ, RZ, 0x1 ;  /* 0x00000001ff077424 */ /* 0x000fe400078e00ff */
[----:B------:R-:W-:-:S04]  /*5730*/  IMAD.X R5, RZ, RZ, ~R0, P0 ;  /* 0x000000ffff057224 */ /* 0x000fc800000e0e00 */
[-C--:B----4-:R-:W-:Y:S01]  /*5740*/  IMAD R0, R5, R14.reuse, RZ ;  /* 0x0000000e05007224 */ /* 0x090fe200078e02ff */
[----:B------:R-:W1:Y:S01]  /*5750*/  LDC R8, c[0x0][0x608] ;  /* 0x00018200ff087b82 */ /* 0x000e620000000800 */
[----:B------:R-:W-:-:S04]  /*5760*/  IMAD.WIDE.U32 R4, R3, R14, R16 ;  /* 0x0000000e03047225 */ /* 0x000fc800078e0010 */
[----:B------:R-:W-:Y:S01]  /*5770*/  IMAD R3, R3, R15, R0 ;  /* 0x0000000f03037224 */ /* 0x000fe200078e0200 */
[----:B------:R-:W-:Y:S02]  /*5780*/  I2FP.F32.U32 R0, R24 ;  /* 0x0000001800007245 */ /* 0x000fe40000201000 */
[----:B------:R-:W3:Y:S01]  /*5790*/  LDC R26, c[0x0][0x658] ;  /* 0x00019600ff1a7b82 */ /* 0x000ee20000000800 */
[----:B------:R-:W-:Y:S01]  /*57a0*/  IMAD.IADD R3, R5, 0x1, R3 ;  /* 0x0000000105037824 */ /* 0x000fe200078e0203 */
[----:B--2---:R-:W-:Y:S01]  /*57b0*/  ISETP.NE.U32.AND P0, PT, R28, RZ, PT ;  /* 0x000000ff1c00720c */ /* 0x004fe20003f05070 */
[----:B------:R-:W-:Y:S01]  /*57c0*/  FMUL R0, R0, UR4 ;  /* 0x0000000400007c20 */ /* 0x000fe20008400000 */
[----:B------:R-:W-:Y:S02]  /*57d0*/  IMAD.MOV.U32 R5, RZ, RZ, -0x1 ;  /* 0xffffffffff057424 */ /* 0x000fe400078e00ff */
[----:B------:R-:W-:Y:S01]  /*57e0*/  ISETP.NE.AND.EX P0, PT, R29, RZ, PT, P0 ;  /* 0x000000ff1d00720c */ /* 0x000fe20003f05300 */
[----:B------:R2:W4:Y:S01]  /*57f0*/  F2I.U32.TRUNC.NTZ R13, R0 ;  /* 0x00000000000d7305 */ /* 0x000522000020f000 */
[----:B------:R-:W2:Y:S01]  /*5800*/  LDC R15, c[0x0][0x148] ;  /* 0x00005200ff0f7b82 */ /* 0x000ea20000000800 */
[----:B0-----:R-:W-:-:S02]  /*5810*/  SHF.R.U64 R12, R4, R6, R3 ;  /* 0x00000006040c7219 */ /* 0x001fc40000001203 */
[----:B------:R-:W-:-:S05]  /*5820*/  SHF.R.U32.HI R3, RZ, R6, R3 ;  /* 0x00000006ff037219 */ /* 0x000fca0000011603 */
[----:B------:R-:W0:Y:S01]  /*5830*/  LDC R20, c[0x0][0x600] ;  /* 0x00018000ff147b82 */ /* 0x000e220000000800 */
[-CC-:B-1----:R-:W-:Y:S02]  /*5840*/  SHF.R.U64 R10, R12, R8.reuse, R3.reuse ;  /* 0x000000080c0a7219 */ /* 0x182fe40000001203 */
[----:B------:R-:W-:-:S05]  /*5850*/  SHF.R.U32.HI R3, RZ, R8, R3 ;  /* 0x00000008ff037219 */ /* 0x000fca0000011603 */
[----:B------:R-:W1:Y:S01]  /*5860*/  LDC R27, c[0x0][0x648] ;  /* 0x00019200ff1b7b82 */ /* 0x000e620000000800 */
[-C--:B---3--:R-:W-:Y:S02]  /*5870*/  SHF.L.U32 R4, R5, R26.reuse, RZ ;  /* 0x0000001a05047219 */ /* 0x088fe400000006ff */
[-CC-:B------:R-:W-:Y:S02]  /*5880*/  SHF.R.U64 R14, R10, R26.reuse, R3.reuse ;  /* 0x0000001a0a0e7219 */ /* 0x180fe40000001203 */
[----:B------:R-:W-:Y:S02]  /*5890*/  SHF.R.U32.HI R5, RZ, R26, R3 ;  /* 0x0000001aff057219 */ /* 0x000fe40000011603 */
[----:B------:R-:W-:Y:S01]  /*58a0*/  LOP3.LUT R25, RZ, R4, RZ, 0x33, !PT ;  /* 0x00000004ff197212 */ /* 0x000fe200078e33ff */
[----:B------:R-:W3:Y:S01]  /*58b0*/  LDC R30, c[0x0][0x638] ;  /* 0x00018e00ff1e7b82 */ /* 0x000ee20000000800 */
[----:B------:R-:W-:Y:S01]  /*58c0*/  SHF.L.U32 R26, R7, R26, RZ ;  /* 0x0000001a071a7219 */ /* 0x000fe200000006ff */
[----:B------:R-:W-:-:S06]  /*58d0*/  IMAD.MOV.U32 R4, RZ, RZ, R14 ;  /* 0x000000ffff047224 */ /* 0x000fcc00078e000e */
[----:B------:R-:W0:Y:S01]  /*58e0*/  LDC R31, c[0x0][0x610] ;  /* 0x00018400ff1f7b82 */ /* 0x000e220000000800 */
[----:B----4-:R-:W-:Y:S05]  /*58f0*/  @!P0 BRA `(.L_x_168) ;  /* 0x0000000000288947 */ /* 0x010fea0003800000 */
        /* <DEDUP_REMOVED lines=10> */
.L_x_168:
[----:B------:R-:W-:Y:S01]  /*59a0*/  ISETP.NE.AND P0, PT, R2, 0x1, PT ;  /* 0x000000010200780c */ /* 0x000fe20003f05270 */
[----:B0-----:R-:W-:Y:S01]  /*59b0*/  VIADD R7, R20, 0xffffffff ;  /* 0xffffffff14077836 */ /* 0x001fe20000000000 */
[----:B-12---:R-:W-:Y:S01]  /*59c0*/  SHF.R.U64 R0, R4, R27, R5 ;  /* 0x0000001b04007219 */ /* 0x006fe20000001205 */
[----:B------:R-:W-:Y:S01]  /*59d0*/  IMAD.MOV R13, RZ, RZ, -R13 ;  /* 0x000000ffff0d7224 */ /* 0x000fe200078e0a0d */
[----:B------:R-:W-:Y:S01]  /*59e0*/  LOP3.LUT R5, R10, R25, RZ, 0xc0, !PT ;  /* 0x000000190a057212 */ /* 0x000fe200078ec0ff */
[----:B------:R-:W-:Y:S01]  /*59f0*/  IMAD.MOV.U32 R4, RZ, RZ, 0x1 ;  /* 0x00000001ff047424 */ /* 0x000fe200078e00ff */
[----:B------:R-:W-:Y:S01]  /*5a00*/  LOP3.LUT R12, R12, R7, RZ, 0xc0, !PT ;  /* 0x000000070c0c7212 */ /* 0x000fe200078ec0ff */
[----:B------:R-:W-:Y:S02]  /*5a10*/  IMAD.MOV R3, RZ, RZ, -R0 ;  /* 0x000000ffff037224 */ /* 0x000fe400078e0a00 */
[----:B------:R-:W-:Y:S02]  /*5a20*/  IMAD R0, R26, R0, R5 ;  /* 0x000000001a007224 */ /* 0x000fe400078e0205 */
[----:B---3--:R-:W-:-:S02]  /*5a30*/  IMAD R3, R3, R30, R14 ;  /* 0x0000001e03037224 */ /* 0x008fc400078e020e */
[----:B------:R-:W-:Y:S02]  /*5a40*/  @P0 IMAD R21, R15, R13, R24 ;  /* 0x0000000d0f150224 */ /* 0x000fe400078e0218 */
[----:B------:R-:W-:Y:S01]  /*5a50*/  IMAD R5, R3, R20, R12 ;  /* 0x0000001403057224 */ /* 0x000fe200078e020c */
[----:B------:R-:W-:Y:S01]  /*5a60*/  PRMT R3, R4, 0x7610, R3 ;  /* 0x0000761004037816 */ /* 0x000fe20000000003 */
[----:B------:R-:W-:-:S05]  /*5a70*/  IMAD R0, R0, R31, R21 ;  /* 0x0000001f00007224 */ /* 0x000fca00078e0215 */
[----:B------:R-:W-:Y:S02]  /*5a80*/  SEL R92, R5, R0, !P0 ;  /* 0x00000000055c7207 */ /* 0x000fe40004000000 */
[----:B------:R-:W-:-:S07]  /*5a90*/  SEL R0, R0, R5, !P0 ;  /* 0x0000000500007207 */ /* 0x000fce0004000000 */
.L_x_166:
[----:B------:R-:W-:Y:S01]  /*5aa0*/  LOP3.LUT P0, RZ, R3, 0xff, RZ, 0xc0, !PT ;  /* 0x000000ff03ff7812 */ /* 0x000fe2000780c0ff */
[----:B------:R-:W-:-:S12]  /*5ab0*/  IMAD.MOV.U32 R91, RZ, RZ, R0 ;  /* 0x000000ffff5b7224 */ /* 0x000fd800078e0000 */
[----:B------:R-:W-:Y:S05]  /*5ac0*/  @P0 BRA `(.L_x_169) ;  /* 0xffffffb800480947 */ /* 0x000fea000383ffff */
[----:B------:R-:W-:Y:S05]  /*5ad0*/  EXIT ;  /* 0x000000000000794d */ /* 0x000fea0003800000 */
.L_x_8:
[----:B0-----:R-:W-:Y:S01]  /*5ae0*/  ULDC.64 UR4, c[0x0][0x650] ;  /* 0x0001940000047ab9 */ /* 0x001fe20000000a00 */
        /* <DEDUP_REMOVED lines=25> */
.L_x_171:
[----:B------:R-:W0:Y:S01]  /*5c80*/  LDC.64 R26, c[0x0][0x640] ;  /* 0x00019000ff1a7b82 */ /* 0x000e220000000a00 */
[-CC-:B------:R-:W-:Y:S01]  /*5c90*/  SHF.R.U64 R21, R12, R8.reuse, R13.reuse ;  /* 0x000000080c157219 */ /* 0x180fe2000000120d */
[----:B------:R-:W-:Y:S01]  /*5ca0*/  IMAD.MOV.U32 R30, RZ, RZ, 0x1 ;  /* 0x00000001ff1e7424 */ /* 0x000fe200078e00ff */
[----:B------:R-:W-:Y:S02]  /*5cb0*/  SHF.R.U32.HI R6, RZ, R8, R13 ;  /* 0x00000008ff067219 */ /* 0x000fe4000001160d */
[----:B------:R-:W-:-:S03]  /*5cc0*/  IADD3 R11, P0, RZ, -R21, RZ ;  /* 0x80000015ff0b7210 */ /* 0x000fc60007f1e0ff */
[----:B------:R-:W1:Y:S02]  /*5cd0*/  LDC R10, c[0x0][0x618] ;  /* 0x00018600ff0a7b82 */ /* 0x000e640000000800 */
[----:B------:R-:W-:-:S04]  /*5ce0*/  IMAD.X R7, RZ, RZ, ~R6, P0 ;  /* 0x000000ffff077224 */ /* 0x000fc800000e0e06 */
[-C--:B------:R-:W-:Y:S02]  /*5cf0*/  IMAD R8, R7, R22.reuse, RZ ;  /* 0x0000001607087224 */ /* 0x080fe400078e02ff */
[----:B------:R-:W2:Y:S01]  /*5d00*/  LDC R12, c[0x0][0x608] ;  /* 0x00018200ff0c7b82 */ /* 0x000ea20000000800 */
[----:B------:R-:W-:-:S04]  /*5d10*/  IMAD.WIDE.U32 R6, R11, R22, R16 ;  /* 0x000000160b067225 */ /* 0x000fc800078e0010 */
[----:B------:R-:W-:-:S03]  /*5d20*/  IMAD R11, R11, R23, R8 ;  /* 0x000000170b0b7224 */ /* 0x000fc600078e0208 */
[----:B------:R-:W3:Y:S01]  /*5d30*/  LDC R25, c[0x0][0x658] ;  /* 0x00019600ff197b82 */ /* 0x000ee20000000800 */
[----:B------:R-:W-:Y:S01]  /*5d40*/  IMAD.IADD R7, R7, 0x1, R11 ;  /* 0x0000000107077824 */ /* 0x000fe200078e020b */
[----:B0-----:R-:W-:-:S04]  /*5d50*/  ISETP.NE.U32.AND P0, PT, R26, RZ, PT ;  /* 0x000000ff1a00720c */ /* 0x001fc80003f05070 */
[----:B------:R-:W-:Y:S02]  /*5d60*/  ISETP.NE.AND.EX P0, PT, R27, RZ, PT, P0 ;  /* 0x000000ff1b00720c */ /* 0x000fe40003f05300 */
[----:B------:R-:W0:Y:S01]  /*5d70*/  LDC R22, c[0x0][0x600] ;  /* 0x00018000ff167b82 */ /* 0x000e220000000800 */
[-CC-:B-1----:R-:W-:Y:S02]  /*5d80*/  SHF.R.U64 R8, R6, R10.reuse, R7.reuse ;  /* 0x0000000a06087219 */ /* 0x182fe40000001207 */
[----:B------:R-:W-:Y:S01]  /*5d90*/  SHF.R.U32.HI R7, RZ, R10, R7 ;  /* 0x0000000aff077219 */ /* 0x000fe20000011607 */
[----:B------:R-:W-:-:S04]  /*5da0*/  IMAD.MOV.U32 R10, RZ, RZ, -0x1 ;  /* 0xffffffffff0a7424 */ /* 0x000fc800078e00ff */
        /* <DEDUP_REMOVED lines=21> */
.L_x_172:
[----:B------:R-:W-:Y:S01]  /*5f00*/  ISETP.NE.AND P0, PT, R2, 0x1, PT ;  /* 0x000000010200780c */ /* 0x000fe20003f05270 */
[----:B0-----:R-:W-:Y:S01]  /*5f10*/  VIADD R11, R22, 0xffffffff ;  /* 0xffffffff160b7836 */ /* 0x001fe20000000000 */
[----:B-1----:R-:W-:Y:S02]  /*5f20*/  SHF.R.U64 R6, R6, R24, R7 ;  /* 0x0000001806067219 */ /* 0x002fe40000001207 */
[----:B------:R-:W-:Y:S02]  /*5f30*/  SHF.L.U32 R30, R30, R25, RZ ;  /* 0x000000191e1e7219 */ /* 0x000fe400000006ff */
[----:B------:R-:W-:Y:S01]  /*5f40*/  LOP3.LUT R5, R23, R32, RZ, 0xc0, !PT ;  /* 0x0000002017057212 */ /* 0x000fe200078ec0ff */
[----:B------:R-:W-:-:S04]  /*5f50*/  IMAD.MOV R7, RZ, RZ, -R6 ;  /* 0x000000ffff077224 */ /* 0x000fc800078e0a06 */
[----:B------:R-:W-:Y:S01]  /*5f60*/  IMAD R6, R30, R6, R5 ;  /* 0x000000061e067224 */ /* 0x000fe200078e0205 */
[----:B------:R-:W-:Y:S01]  /*5f70*/  LOP3.LUT R5, R8, R11, RZ, 0xc0, !PT ;  /* 0x0000000b08057212 */ /* 0x000fe200078ec0ff */
[----:B------:R-:W-:Y:S02]  /*5f80*/  @P0 IMAD R3, R9, R14, R4 ;  /* 0x0000000e09030224 */ /* 0x000fe400078e0204 */
[----:B--2---:R-:W-:Y:S02]  /*5f90*/  IMAD R4, R7, R28, R20 ;  /* 0x0000001c07047224 */ /* 0x004fe400078e0214 */
[----:B---3--:R-:W-:Y:S02]  /*5fa0*/  IMAD R3, R6, R29, R3 ;  /* 0x0000001d06037224 */ /* 0x008fe400078e0203 */
[----:B------:R-:W-:Y:S02]  /*5fb0*/  IMAD R4, R4, R22, R5 ;  /* 0x0000001604047224 */ /* 0x000fe400078e0205 */
[----:B------:R-:W-:-:S02]  /*5fc0*/  IMAD.MOV.U32 R8, RZ, RZ, 0x1 ;  /* 0x00000001ff087424 */ /* 0x000fc400078e00ff */
[----:B------:R-:W-:Y:S01]  /*5fd0*/  IMAD.MOV.U32 R6, RZ, RZ, R21 ;  /* 0x000000ffff067224 */ /* 0x000fe200078e0015 */
[----:B------:R-:W-:Y:S02]  /*5fe0*/  SEL R7, R4, R3, !P0 ;  /* 0x0000000304077207 */ /* 0x000fe40004000000 */
[----:B------:R-:W-:-:S07]  /*5ff0*/  SEL R20, R3, R4, !P0 ;  /* 0x0000000403147207 */ /* 0x000fce0004000000 */
.L_x_170:
[----:B------:R-:W-:-:S08]  /*6000*/  NOP ;  /* 0x0000000000007918 */ /* 0x000fd00000000000 */
[----:B------:R-:W0:-:S00]  /*6010*/  USETMAXREG.DEALLOC.CTAPOOL 0x28 ;  /* 0x00000028000079c8 */ /* 0x000e0000080e0500 */
[----:B0-----:R-:W-:-:S13]  /*6020*/  ISETP.NE.AND P0, PT, R0, RZ, PT ;  /* 0x000000ff0000720c */ /* 0x001fda0003f05270 */
[----:B------:R-:W-:Y:S05]  /*6030*/  @P0 EXIT ;  /* 0x000000000000094d */ /* 0x000fea0003800000 */
[----:B------:R-:W-:Y:S01]  /*6040*/  LOP3.LUT P0, RZ, R8, 0xff, RZ, 0xc0, !PT ;  /* 0x000000ff08ff7812 */ /* 0x000fe2000780c0ff */
[----:B------:R-:W-:Y:S02]  /*6050*/  IMAD.MOV.U32 R0, RZ, RZ, 0x1 ;  /* 0x00000001ff007424 */ /* 0x000fe400078e00ff */
[----:B------:R-:W-:-:S10]  /*6060*/  IMAD.MOV.U32 R3, RZ, RZ, RZ ;  /* 0x000000ffff037224 */ /* 0x000fd400078e00ff */
[----:B------:R-:W-:Y:S05]  /*6070*/  @!P0 BRA `(.L_x_173) ;  /* 0x0000000c00448947 */ /* 0x000fea0003800000 */
[----:B------:R-:W0:Y:S01]  /*6080*/  LDC R0, c[0x0][0x28c] ;  /* 0x0000a300ff007b82 */ /* 0x000e220000000800 */
[----:B------:R-:W-:Y:S01]  /*6090*/  ULDC UR5, c[0x0][0x658] ;  /* 0x0001960000057ab9 */ /* 0x000fe20000000800 */
[----:B------:R-:W-:Y:S01]  /*60a0*/  UMOV UR7, 0xffffffff ;  /* 0xffffffff00077882 */ /* 0x000fe20000000000 */
[----:B------:R-:W-:Y:S01]  /*60b0*/  ULDC UR6, c[0x0][0xc] ;  /* 0x0000030000067ab9 */ /* 0x000fe20000000800 */
[----:B------:R-:W-:Y:S01]  /*60c0*/  USHF.L.U32 UR8, UR7, UR5, URZ ;  /* 0x0000000507087299 */ /* 0x000fe2000800063f */
[----:B------:R-:W-:Y:S01]  /*60d0*/  BSSY B0, `(.L_x_173) ;  /* 0x00000cb000007945 */ /* 0x000fe20003800000 */
[----:B------:R-:W-:Y:S01]  /*60e0*/  UMOV UR9, 0x1 ;  /* 0x0000000100097882 */ /* 0x000fe20000000000 */
[----:B------:R-:W-:Y:S01]  /*60f0*/  ULDC UR7, c[0x0][0x10] ;  /* 0x0000040000077ab9 */ /* 0x000fe20000000800 */
[----:B------:R-:W1:Y:S01]  /*6100*/  S2UR UR10, SR_CgaCtaId ;  /* 0x00000000000a79c3 */ /* 0x000e620000008800 */
[----:B------:R-:W-:Y:S01]  /*6110*/  UIMAD.WIDE.U32 UR6, UR6, UR7, URZ ;  /* 0x00000007060672a5 */ /* 0x000fe2000f8e003f */
[----:B------:R-:W-:Y:S01]  /*6120*/  IMAD.MOV.U32 R11, RZ, RZ, 0x1 ;  /* 0x00000001ff0b7424 */ /* 0x000fe200078e00ff */
[----:B------:R-:W-:Y:S01]  /*6130*/  USHF.L.U32 UR17, UR9, UR5, URZ ;  /* 0x0000000509117299 */ /* 0x000fe2000800063f */
[----:B------:R-:W-:Y:S01]  /*6140*/  LOP3.LUT R8, R19, 0x2, RZ, 0xfc, !PT ;  /* 0x0000000213087812 */ /* 0x000fe200078efcff */
[----:B------:R-:W-:Y:S01]  /*6150*/  ULDC UR4, c[0x0][0x600] ;  /* 0x0001800000047ab9 */ /* 0x000fe20000000800 */
[----:B------:R-:W-:Y:S01]  /*6160*/  ULDC UR5, c[0x0][0x14] ;  /* 0x0000050000057ab9 */ /* 0x000fe20000000800 */
[----:B------:R-:W-:-:S02]  /*6170*/  UIADD3 UR4, UR4, -0x1, URZ ;  /* 0xffffffff04047890 */ /* 0x000fc4000fffe03f */
[----:B------:R-:W-:Y:S02]  /*6180*/  UIMAD.WIDE.U32 UR22, UR6, UR5, URZ ;  /* 0x00000005061672a5 */ /* 0x000fe4000f8e003f */
[----:B------:R-:W-:Y:S02]  /*6190*/  UIMAD UR13, UR7, UR5, URZ ;  /* 0x00000005070d72a4 */ /* 0x000fe4000f8e023f */
[----:B------:R-:W-:Y:S02]  /*61a0*/  ULOP3.LUT UR16, URZ, UR8, URZ, 0x33, !UPT ;  /* 0x000000083f107292 */ /* 0x000fe4000f8e333f */
[----:B------:R-:W-:Y:S01]  /*61b0*/  UIADD3 UR13, UR23, UR13, URZ ;  /* 0x0000000d170d7290 */ /* 0x000fe2000fffe03f */
[----:B0-----:R-:W-:Y:S01]  /*61c0*/  VIADD R0, R0, 0x1f ;  /* 0x0000001f00007836 */ /* 0x001fe20000000000 */
[----:B------:R-:W-:-:S04]  /*61d0*/  ULDC.64 UR24, c[0x0][0x198] ;  /* 0x0000660000187ab9 */ /* 0x000fc80000000a00 */
[----:B------:R-:W-:Y:S01]  /*61e0*/  SHF.R.S32.HI R3, RZ, 0x1f, R0 ;  /* 0x0000001fff037819 */ /* 0x000fe20000011400 */
[----:B-1----:R-:W-:-:S03]  /*61f0*/  IMAD.U32 R9, RZ, RZ, UR10 ;  /* 0x0000000aff097e24 */ /* 0x002fc6000f8e00ff */
[----:B------:R-:W-:Y:S01]  /*6200*/  LEA.HI R3, R3, R0, RZ, 0x5 ;  /* 0x0000000003037211 */ /* 0x000fe200078f28ff */
[----:B------:R-:W-:-:S03]  /*6210*/  IMAD.MOV.U32 R0, RZ, RZ, 0x1 ;  /* 0x00000001ff007424 */ /* 0x000fc600078e00ff */
[----:B------:R-:W-:Y:S01]  /*6220*/  SHF.R.S32.HI R10, RZ, 0x5, R3 ;  /* 0x00000005ff0a7819 */ /* 0x000fe20000011403 */
[----:B------:R-:W-:Y:S01]  /*6230*/  IMAD.MOV.U32 R3, RZ, RZ, RZ ;  /* 0x000000ffff037224 */ /* 0x000fe200078e00ff */
[----:B------:R-:W-:-:S03]  /*6240*/  LEA R12, R9, 0x280, 0xc ;  /* 0x00000280090c7811 */ /* 0x000fc600078e60ff */
[----:B------:R-:W-:-:S07]  /*6250*/  VIADD R13, R10, 0x1 ;  /* 0x000000010a0d7836 */ /* 0x000fce0000000000 */
.L_x_184:
[----:B------:R-:W-:-:S03]  /*6260*/  UMOV UR5, 0xffffffff ;  /* 0xffffffff00057882 */ /* 0x000fc60000000000 */
[----:B------:R-:W-:Y:S05]  /*6270*/  BRA.DIV UR5, `(.L_x_174) ;  /* 0x0000001a05347947 */ /* 0x000fea000b800000 */
[----:B------:R-:W-:-:S13]  /*6280*/  ELECT P6, URZ, PT ;  /* 0x00000000003f782f */ /* 0x000fda00038c0000 */
.L_x_213:
[----:B------:R-:W0:Y:S01]  /*6290*/  LDC R4, c[0x0][0x28c] ;  /* 0x0000a300ff047b82 */ /* 0x000e220000000800 */
[----:B------:R-:W-:Y:S01]  /*62a0*/  BSSY B1, `(.L_x_175) ;  /* 0x000003a000017945 */ /* 0x000fe20003800000 */
[----:B0-----:R-:W-:-:S13]  /*62b0*/  ISETP.LT.OR P6, PT, R4, 0x1, !P6 ;  /* 0x000000010400780c */ /* 0x001fda00077c1670 */
[----:B------:R-:W-:Y:S05]  /*62c0*/  @P6 BRA `(.L_x_176) ;  /* 0x0000000000dc6947 */ /* 0x000fea0003800000 */
[----:B------:R-:W-:Y:S02]  /*62d0*/  IMAD R20, R20, 0x2, R9 ;  /* 0x0000000214147824 */ /* 0x000fe400078e0209 */
[----:B------:R-:W-:Y:S02]  /*62e0*/  IMAD.SHL.U32 R21, R7, 0x40, RZ ;  /* 0x0000004007157824 */ /* 0x000fe400078e00ff */
[----:B------:R-:W-:Y:S02]  /*62f0*/  IMAD.MOV.U32 R24, RZ, RZ, RZ ;  /* 0x000000ffff187224 */ /* 0x000fe400078e00ff */
[----:B------:R-:W-:Y:S02]  /*6300*/  IMAD.MOV.U32 R4, RZ, RZ, R13 ;  /* 0x000000ffff047224 */ /* 0x000fe400078e000d */
[----:B------:R-:W-:Y:S02]  /*6310*/  IMAD.MOV.U32 R5, RZ, RZ, R0 ;  /* 0x000000ffff057224 */ /* 0x000fe400078e0000 */
[----:B------:R-:W-:-:S02]  /*6320*/  IMAD.MOV.U32 R7, RZ, RZ, R3 ;  /* 0x000000ffff077224 */ /* 0x000fc400078e0003 */
[----:B------:R-:W-:-:S07]  /*6330*/  IMAD.SHL.U32 R20, R20, 0x80, RZ ;  /* 0x0000008014147824 */ /* 0x000fce00078e00ff */
.L_x_179:
[----:B------:R-:W0:Y:S01]  /*6340*/  S2UR UR5, SR_CgaCtaId ;  /* 0x00000000000579c3 */ /* 0x000e220000008800 */
[----:B------:R-:W-:Y:S02]  /*6350*/  MOV R14, 0x400 ;  /* 0x00000400000e7802 */ /* 0x000fe40000000f00 */
[----:B------:R-:W-:-:S13]  /*6360*/  LOP3.LUT P1, RZ, R18, 0x7f, RZ, 0xc0, !PT ;  /* 0x0000007f12ff7812 */ /* 0x000fda000782c0ff */
[----:B------:R-:W1:Y:S01]  /*6370*/  @!P1 LDC R15, c[0x0][0x500] ;  /* 0x00014000ff0f9b82 */ /* 0x000e620000000800 */
[----:B0-----:R-:W-:-:S05]  /*6380*/  IMAD.U32 R9, RZ, RZ, UR5 ;  /* 0x00000005ff097e24 */ /* 0x001fca000f8e00ff */
[----:B------:R-:W-:Y:S02]  /*6390*/  LEA R22, R9, R14, 0x18 ;  /* 0x0000000e09167211 */ /* 0x000fe400078ec0ff */
[----:B------:R-:W-:-:S03]  /*63a0*/  SHF.L.U32 R14, R5, 0x1f, RZ ;  /* 0x0000001f050e7819 */ /* 0x000fc600000006ff */
[----:B------:R-:W-:-:S04]  /*63b0*/  IMAD R23, R7, 0x8, R22 ;  /* 0x0000000807177824 */ /* 0x000fc800078e0216 */
[----:B------:R-:W0:Y:S02]  /*63c0*/  SYNCS.PHASECHK.TRANS64.TRYWAIT P0, [R23+URZ+0xb0], R14 ;  /* 0x0000b00e170075a7 */ /* 0x000e24000800017f */
[----:B01----:R-:W-:Y:S05]  /*63d0*/  @!P0 BRA `(.L_x_177) ;  /* 0x0000001400fc8947 */ /* 0x003fea0003800000 */
.L_x_214:
[----:B0-----:R-:W-:Y:S01]  /*63e0*/  PRMT R14, R8, 0x9910, RZ ;  /* 0x00009910080e7816 */ /* 0x001fe200000000ff */
[----:B------:R0:W-:Y:S03]  /*63f0*/  @!P1 SYNCS.ARRIVE.TRANS64 RZ, [R23+URZ], R15 ;  /* 0x0000000f17ff99a7 */ /* 0x0001e6000800003f */
[----:B------:R-:W-:-:S13]  /*6400*/  ISETP.NE.AND P0, PT, R14, 0x2, PT ;  /* 0x000000020e00780c */ /* 0x000fda0003f05270 */
[----:B0-----:R-:W-:Y:S05]  /*6410*/  @P0 BRA `(.L_x_178) ;  /* 0x0000000000040947 */ /* 0x001fea0003800000 */
[----:B------:R-:W-:Y:S01]  /*6420*/  BPT.TRAP 0x1 ;  /* 0x000000040000795c */ /* 0x000fe20000300000 */
.L_x_178:
[C---:B------:R-:W-:Y:S01]  /*6430*/  IMAD R14, R7.reuse, 0x2000, R12 ;  /* 0x00002000070e7824 */ /* 0x040fe200078e020c */
[----:B------:R-:W-:Y:S01]  /*6440*/  R2UR UR8, R22 ;  /* 0x00000000160872ca */ /* 0x000fe200000e0000 */
[----:B------:R-:W-:Y:S01]  /*6450*/  IMAD R22, R7, 0x800, R22 ;  /* 0x0000080007167824 */ /* 0x000fe200078e0216 */
[----:B------:R-:W-:Y:S01]  /*6460*/  R2UR UR18, R20 ;  /* 0x00000000141272ca */ /* 0x000fe200000e0000 */
[----:B------:R-:W-:Y:S01]  /*6470*/  VIADD R4, R4, 0xffffffff ;  /* 0xffffffff04047836 */ /* 0x000fe20000000000 */
[----:B------:R-:W-:Y:S01]  /*6480*/  R2UR UR5, R14 ;  /* 0x000000000e0572ca */ /* 0x000fe200000e0000 */
[----:B------:R-:W-:Y:S01]  /*6490*/  UIADD3 UR6, UP0, UR24, 0xf0, URZ ;  /* 0x000000f018067890 */ /* 0x000fe2000ff1e03f */
[----:B------:R-:W-:Y:S01]  /*64a0*/  R2UR UR11, R22 ;  /* 0x00000000160b72ca */ /* 0x000fe200000e0000 */
[----:B------:R-:W-:Y:S01]  /*64b0*/  UIADD3 UR26, UP1, UR24, 0x1f0, URZ ;  /* 0x000001f0181a7890 */ /* 0x000fe2000ff3e03f */
[----:B------:R-:W-:Y:S01]  /*64c0*/  R2UR UR9, R23 ;  /* 0x00000000170972ca */ /* 0x000fe200000e0000 */
[----:B------:R-:W-:Y:S01]  /*64d0*/  UIADD3.X UR7, URZ, UR25, URZ, UP0, !UPT ;  /* 0x000000193f077290 */ /* 0x000fe200087fe43f */
[----:B------:R-:W-:Y:S01]  /*64e0*/  R2UR UR10, R24 ;  /* 0x00000000180a72ca */ /* 0x000fe200000e0000 */
[----:B------:R-:W-:Y:S01]  /*64f0*/  VIADD R7, R7, 0x1 ;  /* 0x0000000107077836 */ /* 0x000fe20000000000 */
[----:B------:R-:W-:Y:S01]  /*6500*/  R2UR UR12, R6 ;  /* 0x00000000060c72ca */ /* 0x000fe200000e0000 */
[----:B------:R-:W-:Y:S01]  /*6510*/  UIADD3.X UR27, URZ, UR25, URZ, UP1, !UPT ;  /* 0x000000193f1b7290 */ /* 0x000fe20008ffe43f */
[----:B------:R-:W-:Y:S01]  /*6520*/  R2UR UR19, R21 ;  /* 0x00000000151372ca */ /* 0x000fe200000e0000 */
[----:B------:R-:W-:Y:S01]  /*6530*/  UMOV UR20, 0x30000 ;  /* 0x0003000000147882 */ /* 0x000fe20000000000 */
[----:B------:R-:W-:Y:S01]  /*6540*/  ISETP.GT.AND P1, PT, R4, 0x1, PT ;  /* 0x000000010400780c */ /* 0x000fe20003f24270 */
[----:B------:R-:W-:Y:S01]  /*6550*/  UIADD3 UR8, UR8, UR5, URZ ;  /* 0x0000000508087290 */ /* 0x000fe2000fffe03f */
[----:B------:R-:W-:Y:S01]  /*6560*/  ISETP.NE.AND P0, PT, R7, 0x16, PT ;  /* 0x000000160700780c */ /* 0x000fe20003f05270 */
[----:B------:R-:W-:Y:S01]  /*6570*/  UIADD3 UR5, UR11, 0x2c280, URZ ;  /* 0x0002c2800b057890 */ /* 0x000fe2000fffe03f */
[----:B------:R-:W-:Y:S01]  /*6580*/  VIADD R24, R24, 0x20 ;  /* 0x0000002018187836 */ /* 0x000fe20000000000 */
[----:B------:R-:W-:Y:S01]  /*6590*/  UMOV UR14, 0x0 ;  /* 0x00000000000e7882 */ /* 0x000fe20000000000 */
[----:B------:R-:W-:Y:S01]  /*65a0*/  UMOV UR15, 0x10000000 ;  /* 0x10000000000f7882 */ /* 0x000fe20000000000 */
[----:B------:R-:W-:Y:S01]  /*65b0*/  UMOV UR11, UR18 ;  /* 0x00000012000b7c82 */ /* 0x000fe20008000000 */
[----:B------:R-:W-:-:S02]  /*65c0*/  SEL R14, RZ, 0x1, P0 ;  /* 0x00000001ff0e7807 */ /* 0x000fc40000000000 */
[----:B------:R0:W-:Y:S01]  /*65d0*/  UTMALDG.3D.MULTICAST [UR8], [UR6], UR20, desc[UR14] ;  /* 0x00000e08060073b4 */ /* 0x0001e20008011814 */
[----:B------:R-:W-:Y:S02]  /*65e0*/  SEL R7, R7, RZ, P0 ;  /* 0x000000ff07077207 */ /* 0x000fe40000000000 */
[----:B------:R-:W-:Y:S01]  /*65f0*/  LOP3.LUT R5, R5, R14, RZ, 0x3c, !PT ;  /* 0x0000000e05057212 */ /* 0x000fe200078e3cff */
[----:B0-----:R-:W-:Y:S01]  /*6600*/  UMOV UR8, UR5 ;  /* 0x0000000500087c82 */ /* 0x001fe20008000000 */
[----:B------:R-:W-:Y:S02]  /*6610*/  UMOV UR11, UR19 ;  /* 0x00000013000b7c82 */ /* 0x000fe40008000000 */
[----:B------:R0:W-:Y:S02]  /*6620*/  UTMALDG.3D [UR8], [UR26], desc[UR14] ;  /* 0x00000e081a0075b4 */ /* 0x0001e40008011000 */
[----:B0-----:R-:W-:Y:S05]  /*6630*/  @P1 BRA `(.L_x_179) ;  /* 0xfffffffc00401947 */ /* 0x001fea000383ffff */
.L_x_176:
[----:B------:R-:W-:Y:S05]  /*6640*/  BSYNC B1 ;  /* 0x0000000000017941 */ /* 0x000fea0003800000 */
.L_x_175:
[----:B------:R-:W-:Y:S01]  /*6650*/  LOP3.LUT P1, RZ, R11, 0xff, RZ, 0xc0, !PT ;  /* 0x000000ff0bff7812 */ /* 0x000fe2000782c0ff */
[C---:B------:R-:W-:Y:S01]  /*6660*/  IMAD.IADD R6, R10.reuse, 0x1, R3 ;  /* 0x000000010a067824 */ /* 0x040fe200078e0203 */
[----:B------:R-:W-:Y:S01]  /*6670*/  ULDC.64 UR6, c[0x0][0x650] ;  /* 0x0001940000067ab9 */ /* 0x000fe20000000a00 */
[----:B------:R-:W-:Y:S01]  /*6680*/  ISETP.GE.U32.AND P2, PT, R10, 0x16, PT ;  /* 0x000000160a00780c */ /* 0x000fe20003f46070 */
[----:B------:R-:W-:Y:S01]  /*6690*/  BSSY B1, `(.L_x_180) ;  /* 0x000006c000017945 */ /* 0x000fe20003800000 */
[----:B------:R-:W-:Y:S01]  /*66a0*/  IMAD.MOV.U32 R20, RZ, RZ, -0x1 ;  /* 0xffffffffff147424 */ /* 0x000fe200078e00ff */
[----:B------:R-:W-:Y:S01]  /*66b0*/  ISETP.GT.U32.AND P0, PT, R6, 0x15, PT ;  /* 0x000000150600780c */ /* 0x000fe20003f04070 */
[----:B------:R-:W-:Y:S01]  /*66c0*/  IMAD.MOV.U32 R7, RZ, RZ, -0x1 ;  /* 0xffffffffff077424 */ /* 0x000fe200078e00ff */
[----:B------:R-:W-:Y:S02]  /*66d0*/  PRMT R11, RZ, 0x7610, R11 ;  /* 0x00007610ff0b7816 */ /* 0x000fe4000000000b */
[----:B------:R-:W-:-:S03]  /*66e0*/  ISETP.LT.U32.AND P0, PT, R10, 0x16, P0 ;  /* 0x000000160a00780c */ /* 0x000fc60000701070 */
[----:B------:R-:W0:Y:S01]  /*66f0*/  @P1 S2R R9, SR_CgaCtaId ;  /* 0x0000000000091919 */ /* 0x000e220000008800 */
[----:B------:R-:W-:-:S04]  /*6700*/  @P1 MOV R4, 0x400 ;  /* 0x0000040000041802 */ /* 0x000fc80000000f00 */
[----:B0-----:R-:W-:Y:S01]  /*6710*/  @P1 LEA R3, R9, R4, 0x18 ;  /* 0x0000000409031211 */ /* 0x001fe200078ec0ff */
[----:B------:R-:W-:-:S03]  /*6720*/  IMAD.WIDE.U32 R4, R6, -0x45d1745d, RZ ;  /* 0xba2e8ba306047825 */ /* 0x000fc600078e00ff */
[----:B------:R0:W-:Y:S01]  /*6730*/  @P1 SYNCS.ARRIVE.TRANS64.A1T0 RZ, [R3+URZ+0x178], RZ ;  /* 0x000178ff03ff19a7 */ /* 0x0001e2000810003f */
[----:B------:R-:W-:Y:S02]  /*6740*/  IADD3 R16, P1, R16, UR22, RZ ;  /* 0x0000001610107c10 */ /* 0x000fe4000ff3e0ff */
[----:B------:R-:W-:Y:S02]  /*6750*/  SHF.R.U32.HI R5, RZ, 0x4, R5 ;  /* 0x00000004ff057819 */ /* 0x000fe40000011605 */
[----:B------:R-:W-:Y:S02]  /*6760*/  IADD3.X R17, R17, UR13, RZ, P1, !PT ;  /* 0x0000000d11117c10 */ /* 0x000fe40008ffe4ff */
[----:B------:R-:W-:Y:S02]  /*6770*/  PRMT R4, RZ, 0x7610, R4 ;  /* 0x00007610ff047816 */ /* 0x000fe40000000004 */
[----:B0-----:R-:W-:Y:S02]  /*6780*/  SEL R3, RZ, 0x1, !P0 ;  /* 0x00000001ff037807 */ /* 0x001fe40004000000 */
[----:B------:R-:W-:-:S02]  /*6790*/  ISETP.GE.U32.AND P0, PT, R16, UR6, PT ;  /* 0x0000000610007c0c */ /* 0x000fc4000bf06070 */
[----:B------:R-:W-:Y:S01]  /*67a0*/  LOP3.LUT R0, R0, R3, RZ, 0x3c, !PT ;  /* 0x0000000300007212 */ /* 0x000fe200078e3cff */
[----:B------:R-:W-:Y:S01]  /*67b0*/  IMAD R3, R5, -0x16, R6 ;  /* 0xffffffea05037824 */ /* 0x000fe200078e0206 */
[----:B------:R-:W-:Y:S01]  /*67c0*/  ISETP.GE.U32.AND.EX P0, PT, R17, UR7, PT, P0 ;  /* 0x0000000711007c0c */ /* 0x000fe2000bf06100 */
[----:B------:R-:W-:Y:S01]  /*67d0*/  IMAD.MOV.U32 R6, RZ, RZ, -0x1 ;  /* 0xffffffffff067424 */ /* 0x000fe200078e00ff */
[----:B------:R-:W-:-:S11]  /*67e0*/  @P2 LOP3.LUT R0, R0, 0x1, R5, 0x78, !PT ;  /* 0x0000000100002812 */ /* 0x000fd600078e7805 */
[----:B------:R-:W-:Y:S05]  /*67f0*/  @P0 BRA `(.L_x_181) ;  /* 0x0000000400540947 */ /* 0x000fea0003800000 */
[----:B------:R-:W0:Y:S01]  /*6800*/  S2R R15, SR_CTAID.X ;  /* 0x00000000000f7919 */ /* 0x000e220000002500 */
[----:B------:R-:W-:Y:S01]  /*6810*/  ULDC.64 UR6, c[0x0][0x628] ;  /* 0x00018a0000067ab9 */ /* 0x000fe20000000a00 */
[----:B------:R-:W-:Y:S01]  /*6820*/  ULDC UR8, c[0x0][0x630] ;  /* 0x00018c0000087ab9 */ /* 0x000fe20000000800 */
[----:B------:R-:W-:Y:S01]  /*6830*/  ISETP.NE.U32.AND P0, PT, RZ, UR6, PT ;  /* 0x00000006ff007c0c */ /* 0x000fe2000bf05070 */
[----:B------:R-:W1:Y:S01]  /*6840*/  S2R R20, SR_CTAID.Y ;  /* 0x0000000000147919 */ /* 0x000e620000002600 */
[----:B------:R-:W-:Y:S01]  /*6850*/  ULDC UR9, c[0x0][0x150] ;  /* 0x0000540000097ab9 */ /* 0x000fe20000000800 */
[----:B------:R-:W-:Y:S01]  /*6860*/  IMAD.MOV.U32 R4, RZ, RZ, R16 ;  /* 0x000000ffff047224 */ /* 0x000fe200078e0010 */
[----:B------:R-:W-:Y:S01]  /*6870*/  ISETP.NE.AND.EX P0, PT, RZ, UR7, PT, P0 ;  /* 0x00000007ff007c0c */ /* 0x000fe2000bf05300 */
[----:B------:R-:W-:Y:S01]  /*6880*/  IMAD.MOV.U32 R5, RZ, RZ, R17 ;  /* 0x000000ffff057224 */ /* 0x000fe200078e0011 */
[----:B0-----:R-:W-:-:S11]  /*6890*/  I2FP.F32.U32 R22, R15 ;  /* 0x0000000f00167245 */ /* 0x001fd60000201000 */
[----:B------:R-:W-:Y:S05]  /*68a0*/  @!P0 BRA `(.L_x_182) ;  /* 0x0000000000288947 */ /* 0x000fea0003800000 */
[----:B------:R-:W-:Y:S02]  /*68b0*/  ULDC UR5, c[0x0][0x634] ;  /* 0x00018d0000057ab9 */ /* 0x000fe40000000800 */
[----:B------:R-:W-:-:S05]  /*68c0*/  IADD3 R5, P0, R16, UR5, RZ ;  /* 0x0000000510057c10 */ /* 0x000fca000ff1e0ff */
[----:B------:R-:W-:-:S04]  /*68d0*/  IMAD.X R21, RZ, RZ, R17, P0 ;  /* 0x000000ffff157224 */ /* 0x000fc800000e0611 */
[----:B------:R-:W-:-:S04]  /*68e0*/  IMAD.WIDE.U32 R6, R21, UR6, RZ ;  /* 0x0000000615067c25 */ /* 0x000fc8000f8e00ff */
[----:B------:R-:W-:-:S04]  /*68f0*/  IMAD.WIDE.U32 R6, P0, R5, UR7, R6 ;  /* 0x0000000705067c25 */ /* 0x000fc8000f800006 */
[----:B------:R-:W-:-:S04]  /*6900*/  IMAD.WIDE.U32 R4, R5, UR6, RZ ;  /* 0x0000000605047c25 */ /* 0x000fc8000f8e00ff */
[----:B------:R-:W-:Y:S01]  /*6910*/  IMAD.MOV.U32 R4, RZ, RZ, R7 ;  /* 0x000000ffff047224 */ /* 0x000fe200078e0007 */
[----:B------:R-:W-:Y:S01]  /*6920*/  IADD3 RZ, P1, R5, R6, RZ ;  /* 0x0000000605ff7210 */ /* 0x000fe20007f3e0ff */
[----:B------:R-:W-:-:S04]  /*6930*/  IMAD.X R5, RZ, RZ, RZ, P0 ;  /* 0x000000ffff057224 */ /* 0x000fc800000e06ff */
[----:B------:R-:W-:-:S08]  /*6940*/  IMAD.WIDE.U32.X R4, R21, UR7, R4, P1 ;  /* 0x0000000715047c25 */ /* 0x000fd000088e0404 */
.L_x_182:
[--C-:B------:R-:W-:Y:S01]  /*6950*/  SHF.R.U64 R14, R4, UR8, R5.reuse ;  /* 0x00000008040e7c19 */ /* 0x100fe20008001205 */
[----:B------:R-:W-:Y:S01]  /*6960*/  FMUL R22, R22, UR9 ;  /* 0x0000000916167c20 */ /* 0x000fe20008400000 */
[----:B------:R-:W-:Y:S01]  /*6970*/  SHF.R.U32.HI R4, RZ, UR8, R5 ;  /* 0x00000008ff047c19 */ /* 0x000fe20008011605 */
[----:B------:R-:W0:Y:S01]  /*6980*/  LDC R6, c[0x0][0x144] ;  /* 0x00005100ff067b82 */ /* 0x000e220000000800 */
[----:B------:R-:W-:Y:S01]  /*6990*/  IADD3 R5, P0, RZ, -R14, RZ ;  /* 0x8000000eff057210 */ /* 0x000fe20007f1e0ff */
[----:B------:R-:W-:Y:S01]  /*69a0*/  ULDC UR5, c[0x0][0x154] ;  /* 0x0000550000057ab9 */ /* 0x000fe20000000800 */
[----:B-1----:R-:W-:Y:S01]  /*69b0*/  I2FP.F32.U32 R7, R20 ;  /* 0x0000001400077245 */ /* 0x002fe20000201000 */
[----:B------:R-:W1:Y:S01]  /*69c0*/  F2I.U32.TRUNC.NTZ R22, R22 ;  /* 0x0000001600167305 */ /* 0x000e62000020f000 */
[----:B------:R-:W-:Y:S01]  /*69d0*/  ULDC.64 UR6, c[0x0][0x620] ;  /* 0x0001880000067ab9 */ /* 0x000fe20000000a00 */
[----:B------:R-:W-:Y:S01]  /*69e0*/  IMAD.X R4, RZ, RZ, ~R4, P0 ;  /* 0x000000ffff047224 */ /* 0x000fe200000e0e04 */
[----:B------:R-:W-:Y:S01]  /*69f0*/  ISETP.NE.AND P2, PT, R2, 0x1, PT ;  /* 0x000000010200780c */ /* 0x000fe20003f45270 */
[----:B------:R-:W-:Y:S01]  /*6a00*/  FMUL R23, R7, UR5 ;  /* 0x0000000507177c20 */ /* 0x000fe20008400000 */
[----:B------:R-:W2:Y:S01]  /*6a10*/  LDC R25, c[0x0][0x148] ;  /* 0x00005200ff197b82 */ /* 0x000ea20000000800 */
[----:B------:R-:W-:Y:S01]  /*6a20*/  IMAD R4, R4, UR6, RZ ;  /* 0x0000000604047c24 */ /* 0x000fe2000f8e02ff */
[----:B------:R-:W-:-:S03]  /*6a30*/  ULDC UR5, c[0x0][0x618] ;  /* 0x0001860000057ab9 */ /* 0x000fc60000000800 */
[----:B------:R-:W3:Y:S01]  /*6a40*/  F2I.U32.TRUNC.NTZ R23, R23 ;  /* 0x0000001700177305 */ /* 0x000ee2000020f000 */
[C---:B------:R-:W-:Y:S02]  /*6a50*/  IMAD R7, R5.reuse, UR7, R4 ;  /* 0x0000000705077c24 */ /* 0x040fe4000f8e0204 */
[----:B------:R-:W-:Y:S01]  /*6a60*/  IMAD.WIDE.U32 R4, R5, UR6, R16 ;  /* 0x0000000605047c25 */ /* 0x000fe2000f8e0010 */
[----:B------:R-:W-:Y:S02]  /*6a70*/  ULDC.64 UR6, c[0x0][0x640] ;  /* 0x0001900000067ab9 */ /* 0x000fe40000000a00 */
[----:B------:R-:W-:Y:S01]  /*6a80*/  ISETP.NE.U32.AND P0, PT, RZ, UR6, PT ;  /* 0x00000006ff007c0c */ /* 0x000fe2000bf05070 */
[----:B------:R-:W-:Y:S02]  /*6a90*/  IMAD.IADD R5, R5, 0x1, R7 ;  /* 0x0000000105057824 */ /* 0x000fe400078e0207 */
[----:B-1----:R-:W-:Y:S01]  /*6aa0*/  IMAD.MOV R22, RZ, RZ, -R22 ;  /* 0x000000ffff167224 */ /* 0x002fe200078e0a16 */
[----:B------:R-:W-:-:S02]  /*6ab0*/  ISETP.NE.AND.EX P0, PT, RZ, UR7, PT, P0 ;  /* 0x00000007ff007c0c */ /* 0x000fc4000bf05300 */
[----:B------:R-:W-:Y:S01]  /*6ac0*/  SHF.R.U64 R21, R4, UR5, R5 ;  /* 0x0000000504157c19 */ /* 0x000fe20008001205 */
[----:B0-----:R-:W-:Y:S01]  /*6ad0*/  IMAD R15, R6, R22, R15 ;  /* 0x00000016060f7224 */ /* 0x001fe200078e020f */
[----:B------:R-:W-:Y:S01]  /*6ae0*/  SHF.R.U32.HI R4, RZ, UR5, R5 ;  /* 0x00000005ff047c19 */ /* 0x000fe20008011605 */
[----:B------:R-:W-:Y:S01]  /*6af0*/  ULDC UR5, c[0x0][0x608] ;  /* 0x0001820000057ab9 */ /* 0x000fe20000000800 */
[----:B---3--:R-:W-:Y:S02]  /*6b00*/  IMAD.MOV R6, RZ, RZ, -R23 ;  /* 0x000000ffff067224 */ /* 0x008fe400078e0a17 */
[--C-:B------:R-:W-:Y:S02]  /*6b10*/  SHF.R.U64 R22, R21, UR5, R4.reuse ;  /* 0x0000000515167c19 */ /* 0x100fe40008001204 */
[----:B------:R-:W-:Y:S01]  /*6b20*/  SHF.R.U32.HI R5, RZ, UR5, R4 ;  /* 0x00000005ff057c19 */ /* 0x000fe20008011604 */
[----:B------:R-:W-:Y:S01]  /*6b30*/  ULDC UR5, c[0x0][0x658] ;  /* 0x0001960000057ab9 */ /* 0x000fe20000000800 */
[----:B--2---:R-:W-:-:S02]  /*6b40*/  @P2 IMAD R15, R25, R6, R20 ;  /* 0x00000006190f2224 */ /* 0x004fc400078e0214 */
[--C-:B------:R-:W-:Y:S02]  /*6b50*/  SHF.R.U64 R20, R22, UR5, R5.reuse ;  /* 0x0000000516147c19 */ /* 0x100fe40008001205 */
[----:B------:R-:W-:-:S03]  /*6b60*/  SHF.R.U32.HI R23, RZ, UR5, R5 ;  /* 0x00000005ff177c19 */ /* 0x000fc60008011605 */
[----:B------:R-:W-:Y:S02]  /*6b70*/  IMAD.MOV.U32 R6, RZ, RZ, R20 ;  /* 0x000000ffff067224 */ /* 0x000fe400078e0014 */
[----:B------:R-:W-:Y:S01]  /*6b80*/  IMAD.MOV.U32 R5, RZ, RZ, R23 ;  /* 0x000000ffff057224 */ /* 0x000fe200078e0017 */
[----:B------:R-:W-:Y:S06]  /*6b90*/  @!P0 BRA `(.L_x_183) ;  /* 0x00000000002c8947 */ /* 0x000fec0003800000 */
        /* <DEDUP_REMOVED lines=9> */
[----:B------:R-:W-:-:S04]  /*6c30*/  IMAD.WIDE.U32.X R4, R23, UR7, R4, P1 ;  /* 0x0000000717047c25 */ /* 0x000fc800088e0404 */
[----:B------:R-:W-:-:S07]  /*6c40*/  IMAD.MOV.U32 R6, RZ, RZ, R4 ;  /* 0x000000ffff067224 */ /* 0x000fce00078e0004 */
.L_x_183:
[----:B------:R-:W-:Y:S01]  /*6c50*/  ULDC UR5, c[0x0][0x648] ;  /* 0x0001920000057ab9 */ /* 0x000fe20000000800 */
[----:B------:R-:W-:Y:S01]  /*6c60*/  LOP3.LUT R4, R22, UR16, RZ, 0xc0, !PT ;  /* 0x0000001016047c12 */ /* 0x000fe2000f8ec0ff */
[----:B------:R-:W-:Y:S01]  /*6c70*/  ULDC UR6, c[0x0][0x610] ;  /* 0x0001840000067ab9 */ /* 0x000fe20000000800 */
[----:B------:R-:W-:Y:S01]  /*6c80*/  SHF.R.U64 R5, R6, UR5, R5 ;  /* 0x0000000506057c19 */ /* 0x000fe20008001205 */
[----:B------:R-:W-:Y:S01]  /*6c90*/  ULDC UR5, c[0x0][0x638] ;  /* 0x00018e0000057ab9 */ /* 0x000fe20000000800 */
[----:B------:R-:W-:Y:S01]  /*6ca0*/  LOP3.LUT R21, R21, UR4, RZ, 0xc0, !PT ;  /* 0x0000000415157c12 */ /* 0x000fe2000f8ec0ff */
[----:B------:R-:W-:Y:S02]  /*6cb0*/  IMAD.MOV.U32 R6, RZ, RZ, R14 ;  /* 0x000000ffff067224 */ /* 0x000fe400078e000e */
[----:B------:R-:W-:Y:S02]  /*6cc0*/  IMAD.MOV R7, RZ, RZ, -R5 ;  /* 0x000000ffff077224 */ /* 0x000fe400078e0a05 */
[----:B------:R-:W-:-:S02]  /*6cd0*/  IMAD R4, R5, UR17, R4 ;  /* 0x0000001105047c24 */ /* 0x000fc4000f8e0204 */
[----:B------:R-:W-:Y:S01]  /*6ce0*/  IMAD R20, R7, UR5, R20 ;  /* 0x0000000507147c24 */ /* 0x000fe2000f8e0214 */
[----:B------:R-:W-:Y:S01]  /*6cf0*/  ULDC UR5, c[0x0][0x600] ;  /* 0x0001800000057ab9 */ /* 0x000fe20000000800 */
[----:B------:R-:W-:Y:S02]  /*6d00*/  IMAD R15, R4, UR6, R15 ;  /* 0x00000006040f7c24 */ /* 0x000fe4000f8e020f */
[----:B------:R-:W-:Y:S02]  /*6d10*/  IMAD R20, R20, UR5, R21 ;  /* 0x0000000514147c24 */ /* 0x000fe4000f8e0215 */
[----:B------:R-:W-:-:S03]  /*6d20*/  IMAD.MOV.U32 R4, RZ, RZ, 0x1 ;  /* 0x00000001ff047424 */ /* 0x000fc600078e00ff */
[----:B------:R-:W-:Y:S02]  /*6d30*/  SEL R7, R20, R15, !P2 ;  /* 0x0000000f14077207 */ /* 0x000fe40005000000 */
[----:B------:R-:W-:-:S07]  /*6d40*/  SEL R20, R15, R20, !P2 ;  /* 0x000000140f147207 */ /* 0x000fce0005000000 */
.L_x_181:
[----:B------:R-:W-:Y:S05]  /*6d50*/  BSYNC B1 ;  /* 0x0000000000017941 */ /* 0x000fea0003800000 */
.L_x_180:
[----:B------:R-:W-:-:S13]  /*6d60*/  LOP3.LUT P0, RZ, R4, 0xff, RZ, 0xc0, !PT ;  /* 0x000000ff04ff7812 */ /* 0x000fda000780c0ff */
[----:B------:R-:W-:Y:S05]  /*6d70*/  @P0 BRA `(.L_x_184) ;  /* 0xfffffff400380947 */ /* 0x000fea000383ffff */
[----:B------:R-:W-:Y:S05]  /*6d80*/  BSYNC B0 ;  /* 0x0000000000007941 */ /* 0x000fea0003800000 */
.L_x_173:
[----:B------:R-:W-:-:S03]  /*6d90*/  UMOV UR5, 0xffffffff ;  /* 0xffffffff00057882 */ /* 0x000fc60000000000 */
[----:B------:R-:W-:Y:S05]  /*6da0*/  BRA.DIV UR5, `(.L_x_185) ;  /* 0x0000000e059c7947 */ /* 0x000fea000b800000 */
[----:B------:R-:W-:-:S13]  /*6db0*/  ELECT P6, URZ, PT ;  /* 0x00000000003f782f */ /* 0x000fda00038c0000 */
.L_x_217:
[----:B------:R-:W-:Y:S04]  /*6dc0*/  BSSY B0, `(.L_x_186) ;  /* 0x00000cd000007945 */ /* 0x000fe80003800000 */
[----:B------:R-:W-:Y:S05]  /*6dd0*/  @!P6 BRA `(.L_x_187) ;  /* 0x0000000c002ce947 */ /* 0x000fea0003800000 */
[----:B------:R-:W-:-:S04]  /*6de0*/  LOP3.LUT R19, R19, 0x2, RZ, 0xfc, !PT ;  /* 0x0000000213137812 */ /* 0x000fc800078efcff */
[----:B------:R-:W-:-:S13]  /*6df0*/  ISETP.NE.AND P0, PT, R19, 0x3, PT ;  /* 0x000000031300780c */ /* 0x000fda0003f05270 */
[----:B------:R-:W-:Y:S05]  /*6e00*/  @!P0 BRA `(.L_x_188) ;  /* 0x0000000000048947 */ /* 0x000fea0003800000 */
[----:B------:R-:W-:Y:S01]  /*6e10*/  BPT.TRAP 0x1 ;  /* 0x000000040000795c */ /* 0x000fe20000300000 */
.L_x_188:
[----:B------:R-:W0:Y:S01]  /*6e20*/  S2R R5, SR_CgaCtaId ;  /* 0x0000000000057919 */ /* 0x000e220000008800 */
[----:B------:R-:W-:Y:S02]  /*6e30*/  MOV R2, 0x400 ;  /* 0x0000040000027802 */ /* 0x000fe40000000f00 */
[----:B------:R-:W-:Y:S02]  /*6e40*/  SHF.L.U32 R4, R0, 0x1f, RZ ;  /* 0x0000001f00047819 */ /* 0x000fe400000006ff */
[----:B0-----:R-:W-:-:S05]  /*6e50*/  LEA R2, R5, R2, 0x18 ;  /* 0x0000000205027211 */ /* 0x001fca00078ec0ff */
[----:B------:R-:W-:-:S04]  /*6e60*/  VIADD R2, R2, 0xb0 ;  /* 0x000000b002027836 */ /* 0x000fc80000000000 */
[C---:B------:R-:W-:Y:S02]  /*6e70*/  IMAD R7, R3.reuse, 0x8, R2 ;  /* 0x0000000803077824 */ /* 0x040fe400078e0202 */
[----:B------:R-:W-:Y:S02]  /*6e80*/  VIADD R3, R3, 0x1 ;  /* 0x0000000103037836 */ /* 0x000fe40000000000 */
[----:B------:R-:W0:Y:S03]  /*6e90*/  SYNCS.PHASECHK.TRANS64.TRYWAIT P0, [R7+URZ], R4 ;  /* 0x00000004070075a7 */ /* 0x000e26000800017f */
[----:B------:R-:W-:-:S04]  /*6ea0*/  ISETP.NE.AND P1, PT, R3, 0x16, PT ;  /* 0x000000160300780c */ /* 0x000fc80003f25270 */
[----:B------:R-:W-:Y:S02]  /*6eb0*/  SEL R5, RZ, 0x1, P1 ;  /* 0x00000001ff057807 */ /* 0x000fe40000800000 */
[----:B------:R-:W-:Y:S02]  /*6ec0*/  SEL R3, R3, RZ, P1 ;  /* 0x000000ff03037207 */ /* 0x000fe40000800000 */
[----:B------:R-:W-:-:S03]  /*6ed0*/  LOP3.LUT R6, R0, R5, RZ, 0x3c, !PT ;  /* 0x0000000500067212 */ /* 0x000fc600078e3cff */
[----:B------:R-:W-:Y:S01]  /*6ee0*/  IMAD R8, R3, 0x8, R2 ;  /* 0x0000000803087824 */ /* 0x000fe200078e0202 */
[----:B------:R-:W-:Y:S01]  /*6ef0*/  SHF.L.U32 R5, R6, 0x1f, RZ ;  /* 0x0000001f06057819 */ /* 0x000fe200000006ff */
[----:B0-----:R-:W-:Y:S06]  /*6f00*/  @!P0 BRA `(.L_x_189) ;  /* 0x0000000c00648947 */ /* 0x001fec0003800000 */
.L_x_218:
[----:B------:R-:W1:Y:S01]  /*6f10*/  SYNCS.PHASECHK.TRANS64.TRYWAIT P0, [R8+URZ], R5 ;  /* 0x00000005080075a7 */ /* 0x000e62000800017f */
[----:B------:R-:W-:-:S05]  /*6f20*/  VIADD R0, R3, 0x1 ;  /* 0x0000000103007836 */ /* 0x000fca0000000000 */
[----:B------:R-:W-:-:S04]  /*6f30*/  ISETP.NE.AND P1, PT, R0, 0x16, PT ;  /* 0x000000160000780c */ /* 0x000fc80003f25270 */
[----:B------:R-:W-:Y:S02]  /*6f40*/  SEL R3, RZ, 0x1, P1 ;  /* 0x00000001ff037807 */ /* 0x000fe40000800000 */
[----:B0-----:R-:W-:Y:S02]  /*6f50*/  SEL R7, R0, RZ, P1 ;  /* 0x000000ff00077207 */ /* 0x001fe40000800000 */
[----:B------:R-:W-:-:S03]  /*6f60*/  LOP3.LUT R6, R6, R3, RZ, 0x3c, !PT ;  /* 0x0000000306067212 */ /* 0x000fc600078e3cff */
[----:B------:R-:W-:Y:S01]  /*6f70*/  IMAD R9, R7, 0x8, R2 ;  /* 0x0000000807097824 */ /* 0x000fe200078e0202 */
[----:B------:R-:W-:Y:S01]  /*6f80*/  SHF.L.U32 R4, R6, 0x1f, RZ ;  /* 0x0000001f06047819 */ /* 0x000fe200000006ff */
[----:B-1----:R-:W-:Y:S06]  /*6f90*/  @!P0 BRA `(.L_x_190) ;  /* 0x0000000c00548947 */ /* 0x002fec0003800000 */
.L_x_219:
[----:B------:R-:W1:Y:S01]  /*6fa0*/  SYNCS.PHASECHK.TRANS64.TRYWAIT P0, [R9+URZ], R4 ;  /* 0x00000004090075a7 */ /* 0x000e62000800017f */
[----:B------:R-:W-:-:S05]  /*6fb0*/  VIADD R0, R7, 0x1 ;  /* 0x0000000107007836 */ /* 0x000fca0000000000 */
[----:B------:R-:W-:-:S04]  /*6fc0*/  ISETP.NE.AND P1, PT, R0, 0x16, PT ;  /* 0x000000160000780c */ /* 0x000fc80003f25270 */
[----:B------:R-:W-:Y:S02]  /*6fd0*/  SEL R3, RZ, 0x1, P1 ;  /* 0x00000001ff037807 */ /* 0x000fe40000800000 */
[----:B------:R-:W-:Y:S02]  /*6fe0*/  SEL R7, R0, RZ, P1 ;  /* 0x000000ff00077207 */ /* 0x000fe40000800000 */
[----:B------:R-:W-:-:S03]  /*6ff0*/  LOP3.LUT R6, R6, R3, RZ, 0x3c, !PT ;  /* 0x0000000306067212 */ /* 0x000fc600078e3cff */
[----:B0-----:R-:W-:Y:S01]  /*7000*/  IMAD R8, R7, 0x8, R2 ;  /* 0x0000000807087824 */ /* 0x001fe200078e0202 */
[----:B------:R-:W-:Y:S01]  /*7010*/  SHF.L.U32 R5, R6, 0x1f, RZ ;  /* 0x0000001f06057819 */ /* 0x000fe200000006ff */
[----:B-1----:R-:W-:Y:S06]  /*7020*/  @!P0 BRA `(.L_x_191) ;  /* 0x0000000c00448947 */ /* 0x002fec0003800000 */
.L_x_220:
        /* <DEDUP_REMOVED lines=9> */
.L_x_221:
        /* <DEDUP_REMOVED lines=9> */
.L_x_222:
        /* <DEDUP_REMOVED lines=9> */
.L_x_223:
        /* <DEDUP_REMOVED lines=9> */
.L_x_224:
        /* <DEDUP_REMOVED lines=9> */
.L_x_225:
        /* <DEDUP_REMOVED lines=9> */
.L_x_226:
        /* <DEDUP_REMOVED lines=9> */
.L_x_227:
        /* <DEDUP_REMOVED lines=9> */
.L_x_228:
        /* <DEDUP_REMOVED lines=9> */
.L_x_229:
        /* <DEDUP_REMOVED lines=9> */
.L_x_230:
        /* <DEDUP_REMOVED lines=9> */
.L_x_231:
        /* <DEDUP_REMOVED lines=9> */
.L_x_232:
        /* <DEDUP_REMOVED lines=9> */
.L_x_233:
        /* <DEDUP_REMOVED lines=9> */
.L_x_234:
        /* <DEDUP_REMOVED lines=9> */
.L_x_235:
        /* <DEDUP_REMOVED lines=9> */
.L_x_236:
[----:B------:R-:W1:Y:S01]  /*7930*/  SYNCS.PHASECHK.TRANS64.TRYWAIT P0, [R8+URZ], R5 ;  /* 0x00000005080075a7 */ /* 0x000e62000800017f */
[----:B------:R-:W-:-:S05]  /*7940*/  VIADD R0, R7, 0x1 ;  /* 0x0000000107007836 */ /* 0x000fca0000000000 */
[----:B------:R-:W-:-:S04]  /*7950*/  ISETP.NE.AND P1, PT, R0, 0x16, PT ;  /* 0x000000160000780c */ /* 0x000fc80003f25270 */
[----:B------:R-:W-:Y:S02]  /*7960*/  SEL R3, RZ, 0x1, P1 ;  /* 0x00000001ff037807 */ /* 0x000fe40000800000 */
[----:B------:R-:W-:Y:S02]  /*7970*/  SEL R7, R0, RZ, P1 ;  /* 0x000000ff00077207 */ /* 0x000fe40000800000 */
[----:B0-----:R-:W-:-:S03]  /*7980*/  LOP3.LUT R9, R6, R3, RZ, 0x3c, !PT ;  /* 0x0000000306097212 */ /* 0x001fc600078e3cff */
[----:B------:R-:W-:Y:S01]  /*7990*/  IMAD R11, R7, 0x8, R2 ;  /* 0x00000008070b7824 */ /* 0x000fe200078e0202 */
[----:B------:R-:W-:Y:S01]  /*79a0*/  SHF.L.U32 R6, R9, 0x1f, RZ ;  /* 0x0000001f09067819 */ /* 0x000fe200000006ff */
[----:B-1----:R-:W-:Y:S06]  /*79b0*/  @!P0 BRA `(.L_x_208) ;  /* 0x0000000800348947 */ /* 0x002fec0003800000 */
.L_x_237:
[----:B------:R-:W1:Y:S01]  /*79c0*/  SYNCS.PHASECHK.TRANS64.TRYWAIT P0, [R11+URZ], R6 ;  /* 0x000000060b0075a7 */ /* 0x000e62000800017f */
[----:B------:R-:W-:-:S05]  /*79d0*/  VIADD R0, R7, 0x1 ;  /* 0x0000000107007836 */ /* 0x000fca0000000000 */
[----:B------:R-:W-:-:S04]  /*79e0*/  ISETP.NE.AND P1, PT, R0, 0x16, PT ;  /* 0x000000160000780c */ /* 0x000fc80003f25270 */
[----:B------:R-:W-:Y:S02]  /*79f0*/  SEL R4, RZ, 0x1, P1 ;  /* 0x00000001ff047807 */ /* 0x000fe40000800000 */
[----:B------:R-:W-:Y:S02]  /*7a00*/  SEL R3, R0, RZ, P1 ;  /* 0x000000ff00037207 */ /* 0x000fe40000800000 */
[----:B------:R-:W-:Y:S01]  /*7a10*/  LOP3.LUT R0, R9, R4, RZ, 0x3c, !PT ;  /* 0x0000000409007212 */ /* 0x000fe200078e3cff */
[----:B-1----:R-:W-:Y:S06]  /*7a20*/  @!P0 BRA `(.L_x_209) ;  /* 0x00000008002c8947 */ /* 0x002fec0003800000 */
.L_x_238:
[----:B------:R-:W-:Y:S01]  /*7a30*/  IMAD R3, R3, 0x8, R2 ;  /* 0x0000000803037824 */ /* 0x000fe200078e0202 */
[----:B------:R-:W-:-:S07]  /*7a40*/  SHF.L.U32 R0, R0, 0x1f, RZ ;  /* 0x0000001f00007819 */ /* 0x000fce00000006ff */
.L_x_210:
[----:B--2---:R2:W3:Y:S02]  /*7a50*/  SYNCS.PHASECHK.TRANS64.TRYWAIT P0, [R3+URZ], R0 ;  /* 0x00000000030075a7 */ /* 0x0044e4000800017f */
[----:B---3--:R-:W-:Y:S05]  /*7a60*/  @!P0 NANOSLEEP.SYNCS 0x989680 ;  /* 0x009896800000895d */ /* 0x008fea0003900000 */
[----:B------:R-:W3:Y:S02]  /*7a70*/  @!P0 SYNCS.PHASECHK.TRANS64 P0, [R3+URZ], R0 ;  /* 0x00000000030085a7 */ /* 0x000ee4000800007f */
[----:B---3--:R-:W-:Y:S05]  /*7a80*/  @!P0 BRA `(.L_x_210) ;  /* 0xfffffffc00f08947 */ /* 0x008fea000383ffff */
.L_x_187:
[----:B------:R-:W-:Y:S05]  /*7a90*/  BSYNC B0 ;  /* 0x0000000000007941 */ /* 0x000fea0003800000 */
.L_x_186:
[----:B------:R-:W-:Y:S05]  /*7aa0*/  EXIT ;  /* 0x000000000000794d */ /* 0x000fea0003800000 */
.L_x_22:
[----:B---3--:R3:W4:Y:S02]  /*7ab0*/  SYNCS.PHASECHK.TRANS64.TRYWAIT P1, [R3+URZ], R0 ;  /* 0x00000000030075a7 */ /* 0x008724000802017f */
[----:B----4-:R-:W-:Y:S05]  /*7ac0*/  @!P1 NANOSLEEP.SYNCS 0x989680 ;  /* 0x009896800000995d */ /* 0x010fea0003900000 */
[----:B------:R-:W4:Y:S02]  /*7ad0*/  @!P1 SYNCS.PHASECHK.TRANS64 P1, [R3+URZ], R0 ;  /* 0x00000000030095a7 */ /* 0x000f24000802007f */
[----:B----4-:R-:W-:Y:S05]  /*7ae0*/  @!P1 BRA `(.L_x_22) ;  /* 0xfffffffc00f09947 */ /* 0x010fea000383ffff */
[----:B------:R-:W-:Y:S05]  /*7af0*/  BRA `(.L_x_21) ;  /* 0xffffff9c000c7947 */ /* 0x000fea000383ffff */
.L_x_27:
[----:B-1----:R1:W2:Y:S02]  /*7b00*/  SYNCS.PHASECHK.TRANS64.TRYWAIT P1, [R5+URZ], R4 ;  /* 0x00000004050075a7 */ /* 0x0022a4000802017f */
[----:B--2---:R-:W-:Y:S05]  /*7b10*/  @!P1 NANOSLEEP.SYNCS 0x989680 ;  /* 0x009896800000995d */ /* 0x004fea0003900000 */
[----:B------:R-:W2:Y:S02]  /*7b20*/  @!P1 SYNCS.PHASECHK.TRANS64 P1, [R5+URZ], R4 ;  /* 0x00000004050095a7 */ /* 0x000ea4000802007f */
[----:B--2---:R-:W-:Y:S05]  /*7b30*/  @!P1 BRA `(.L_x_27) ;  /* 0xfffffffc00f09947 */ /* 0x004fea000383ffff */
[----:B------:R-:W-:Y:S05]  /*7b40*/  BRA `(.L_x_26) ;  /* 0xffffff9c00b47947 */ /* 0x000fea000383ffff */
.L_x_174:
[----:B------:R-:W-:Y:S01]  /*7b50*/  BSSY B1, `(.L_x_211) ;  /* 0x0000006000017945 */ /* 0x000fe20003800000 */
[----:B------:R-:W-:-:S07]  /*7b60*/  IMAD.MOV.U32 R15, RZ, RZ, -0x1 ;  /* 0xffffffffff0f7424 */ /* 0x000fce00078e00ff */
[----:B------:R-:W-:Y:S05]  /*7b70*/  WARPSYNC.COLLECTIVE R15, `(.L_x_212) ;  /* 0x000000000f0c7348 */ /* 0x000fea0003c00000 */
[----:B------:R-:W-:Y:S02]  /*7b80*/  ELECT P6, UR62, PT ;  /* 0x00000000003e782f */ /* 0x000fe400038c0000 */
[----:B------:R-:W-:Y:S01]  /*7b90*/  MOV R14, UR62 ;  /* 0x0000003e000e7c02 */ /* 0x000fe20008000f00 */
[----:B------:R-:W-:Y:S10]  /*7ba0*/  ENDCOLLECTIVE ;  /* 0x000000000000791b */ /* 0x000ff40003800000 */
.L_x_212:
[----:B------:R-:W-:Y:S05]  /*7bb0*/  BSYNC B1 ;  /* 0x0000000000017941 */ /* 0x000fea0003800000 */
.L_x_211:
[----:B------:R-:W-:Y:S05]  /*7bc0*/  BRA `(.L_x_213) ;  /* 0xffffffe400b07947 */ /* 0x000fea000383ffff */
.L_x_177:
[----:B0-----:R0:W1:Y:S02]  /*7bd0*/  SYNCS.PHASECHK.TRANS64.TRYWAIT P0, [R23+URZ+0xb0], R14 ;  /* 0x0000b00e170075a7 */ /* 0x001064000800017f */
[----:B-1----:R-:W-:Y:S05]  /*7be0*/  @!P0 NANOSLEEP.SYNCS 0x989680 ;  /* 0x009896800000895d */ /* 0x002fea0003900000 */
[----:B------:R-:W1:Y:S02]  /*7bf0*/  @!P0 SYNCS.PHASECHK.TRANS64 P0, [R23+URZ+0xb0], R14 ;  /* 0x0000b00e170085a7 */ /* 0x000e64000800007f */
[----:B-1----:R-:W-:Y:S05]  /*7c00*/  @!P0 BRA `(.L_x_177) ;  /* 0xfffffffc00f08947 */ /* 0x002fea000383ffff */
[----:B------:R-:W-:Y:S05]  /*7c10*/  BRA `(.L_x_214) ;  /* 0xffffffe400f07947 */ /* 0x000fea000383ffff */
.L_x_185:
[----:B------:R-:W-:Y:S01]  /*7c20*/  BSSY B0, `(.L_x_215) ;  /* 0x0000006000007945 */ /* 0x000fe20003800000 */
[----:B------:R-:W-:-:S07]  /*7c30*/  IMAD.MOV.U32 R15, RZ, RZ, -0x1 ;  /* 0xffffffffff0f7424 */ /* 0x000fce00078e00ff */
[----:B------:R-:W-:Y:S05]  /*7c40*/  WARPSYNC.COLLECTIVE R15, `(.L_x_216) ;  /* 0x000000000f0c7348 */ /* 0x000fea0003c00000 */
[----:B------:R-:W-:Y:S02]  /*7c50*/  ELECT P6, UR62, PT ;  /* 0x00000000003e782f */ /* 0x000fe400038c0000 */
[----:B------:R-:W-:Y:S01]  /*7c60*/  MOV R14, UR62 ;  /* 0x0000003e000e7c02 */ /* 0x000fe20008000f00 */
[----:B------:R-:W-:Y:S10]  /*7c70*/  ENDCOLLECTIVE ;  /* 0x000000000000791b */ /* 0x000ff40003800000 */
.L_x_216:
[----:B------:R-:W-:Y:S05]  /*7c80*/  BSYNC B0 ;  /* 0x0000000000007941 */ /* 0x000fea0003800000 */
.L_x_215:
[----:B------:R-:W-:Y:S05]  /*7c90*/  BRA `(.L_x_217) ;  /* 0xfffffff000487947 */ /* 0x000fea000383ffff */
.L_x_189:
[----:B0-----:R0:W1:Y:S02]  /*7ca0*/  SYNCS.PHASECHK.TRANS64.TRYWAIT P0, [R7+URZ], R4 ;  /* 0x00000004070075a7 */ /* 0x001064000800017f */
[----:B-1----:R-:W-:Y:S05]  /*7cb0*/  @!P0 NANOSLEEP.SYNCS 0x989680 ;  /* 0x009896800000895d */ /* 0x002fea0003900000 */
[----:B------:R-:W1:Y:S02]  /*7cc0*/  @!P0 SYNCS.PHASECHK.TRANS64 P0, [R7+URZ], R4 ;  /* 0x00000004070085a7 */ /* 0x000e64000800007f */
[----:B-1----:R-:W-:Y:S05]  /*7cd0*/  @!P0 BRA `(.L_x_189) ;  /* 0xfffffffc00f08947 */ /* 0x002fea000383ffff */
[----:B------:R-:W-:Y:S05]  /*7ce0*/  BRA `(.L_x_218) ;  /* 0xfffffff000887947 */ /* 0x000fea000383ffff */
.L_x_190:
[----:B0-----:R0:W1:Y:S02]  /*7cf0*/  SYNCS.PHASECHK.TRANS64.TRYWAIT P0, [R8+URZ], R5 ;  /* 0x00000005080075a7 */ /* 0x001064000800017f */
[----:B-1----:R-:W-:Y:S05]  /*7d00*/  @!P0 NANOSLEEP.SYNCS 0x989680 ;  /* 0x009896800000895d */ /* 0x002fea0003900000 */
[----:B------:R-:W1:Y:S02]  /*7d10*/  @!P0 SYNCS.PHASECHK.TRANS64 P0, [R8+URZ], R5 ;  /* 0x00000005080085a7 */ /* 0x000e64000800007f */
[----:B-1----:R-:W-:Y:S05]  /*7d20*/  @!P0 BRA `(.L_x_190) ;  /* 0xfffffffc00f08947 */ /* 0x002fea000383ffff */
[----:B------:R-:W-:Y:S05]  /*7d30*/  BRA `(.L_x_219) ;  /* 0xfffffff000987947 */ /* 0x000fea000383ffff */
.L_x_191:
[----:B0-----:R0:W1:Y:S02]  /*7d40*/  SYNCS.PHASECHK.TRANS64.TRYWAIT P0, [R9+URZ], R4 ;  /* 0x00000004090075a7 */ /* 0x001064000800017f */
[----:B-1----:R-:W-:Y:S05]  /*7d50*/  @!P0 NANOSLEEP.SYNCS 0x989680 ;  /* 0x009896800000895d */ /* 0x002fea0003900000 */
[----:B------:R-:W1:Y:S02]  /*7d60*/  @!P0 SYNCS.PHASECHK.TRANS64 P0, [R9+URZ], R4 ;  /* 0x00000004090085a7 */ /* 0x000e64000800007f */
[----:B-1----:R-:W-:Y:S05]  /*7d70*/  @!P0 BRA `(.L_x_191) ;  /* 0xfffffffc00f08947 */ /* 0x002fea000383ffff */
[----:B------:R-:W-:Y:S05]  /*7d80*/  BRA `(.L_x_220) ;  /* 0xfffffff000a87947 */ /* 0x000fea000383ffff */
.L_x_192:
[----:B0-----:R0:W1:Y:S02]  /*7d90*/  SYNCS.PHASECHK.TRANS64.TRYWAIT P0, [R8+URZ], R5 ;  /* 0x00000005080075a7 */ /* 0x001064000800017f */
[----:B-1----:R-:W-:Y:S05]  /*7da0*/  @!P0 NANOSLEEP.SYNCS 0x989680 ;  /* 0x009896800000895d */ /* 0x002fea0003900000 */
[----:B------:R-:W1:Y:S02]  /*7db0*/  @!P0 SYNCS.PHASECHK.TRANS64 P0, [R8+URZ], R5 ;  /* 0x00000005080085a7 */ /* 0x000e64000800007f */
[----:B-1----:R-:W-:Y:S05]  /*7dc0*/  @!P0 BRA `(.L_x_192) ;  /* 0xfffffffc00f08947 */ /* 0x002fea000383ffff */
[----:B------:R-:W-:Y:S05]  /*7dd0*/  BRA `(.L_x_221) ;  /* 0xfffffff000b87947 */ /* 0x000fea000383ffff */
.L_x_193:
[----:B0-----:R0:W1:Y:S02]  /*7de0*/  SYNCS.PHASECHK.TRANS64.TRYWAIT P0, [R9+URZ], R4 ;  /* 0x00000004090075a7 */ /* 0x001064000800017f */
[----:B-1----:R-:W-:Y:S05]  /*7df0*/  @!P0 NANOSLEEP.SYNCS 0x989680 ;  /* 0x009896800000895d */ /* 0x002fea0003900000 */
[----:B------:R-:W1:Y:S02]  /*7e00*/  @!P0 SYNCS.PHASECHK.TRANS64 P0, [R9+URZ], R4 ;  /* 0x00000004090085a7 */ /* 0x000e64000800007f */
[----:B-1----:R-:W-:Y:S05]  /*7e10*/  @!P0 BRA `(.L_x_193) ;  /* 0xfffffffc00f08947 */ /* 0x002fea000383ffff */
[----:B------:R-:W-:Y:S05]  /*7e20*/  BRA `(.L_x_222) ;  /* 0xfffffff000c87947 */ /* 0x000fea000383ffff */
.L_x_194:
[----:B0-----:R0:W1:Y:S02]  /*7e30*/  SYNCS.PHASECHK.TRANS64.TRYWAIT P0, [R8+URZ], R5 ;  /* 0x00000005080075a7 */ /* 0x001064000800017f */
[----:B-1----:R-:W-:Y:S05]  /*7e40*/  @!P0 NANOSLEEP.SYNCS 0x989680 ;  /* 0x009896800000895d */ /* 0x002fea0003900000 */
[----:B------:R-:W1:Y:S02]  /*7e50*/  @!P0 SYNCS.PHASECHK.TRANS64 P0, [R8+URZ], R5 ;  /* 0x00000005080085a7 */ /* 0x000e64000800007f */
[----:B-1----:R-:W-:Y:S05]  /*7e60*/  @!P0 BRA `(.L_x_194) ;  /* 0xfffffffc00f08947 */ /* 0x002fea000383ffff */
[----:B------:R-:W-:Y:S05]  /*7e70*/  BRA `(.L_x_223) ;  /* 0xfffffff000d87947 */ /* 0x000fea000383ffff */
.L_x_195:
[----:B0-----:R0:W1:Y:S02]  /*7e80*/  SYNCS.PHASECHK.TRANS64.TRYWAIT P0, [R9+URZ], R4 ;  /* 0x00000004090075a7 */ /* 0x001064000800017f */
[----:B-1----:R-:W-:Y:S05]  /*7e90*/  @!P0 NANOSLEEP.SYNCS 0x989680 ;  /* 0x009896800000895d */ /* 0x002fea0003900000 */
[----:B------:R-:W1:Y:S02]  /*7ea0*/  @!P0 SYNCS.PHASECHK.TRANS64 P0, [R9+URZ], R4 ;  /* 0x00000004090085a7 */ /* 0x000e64000800007f */
[----:B-1----:R-:W-:Y:S05]  /*7eb0*/  @!P0 BRA `(.L_x_195) ;  /* 0xfffffffc00f08947 */ /* 0x002fea000383ffff */
[----:B------:R-:W-:Y:S05]  /*7ec0*/  BRA `(.L_x_224) ;  /* 0xfffffff000e87947 */ /* 0x000fea000383ffff */
.L_x_196:
[----:B0-----:R0:W1:Y:S02]  /*7ed0*/  SYNCS.PHASECHK.TRANS64.TRYWAIT P0, [R8+URZ], R5 ;  /* 0x00000005080075a7 */ /* 0x001064000800017f */
[----:B-1----:R-:W-:Y:S05]  /*7ee0*/  @!P0 NANOSLEEP.SYNCS 0x989680 ;  /* 0x009896800000895d */ /* 0x002fea0003900000 */
[----:B------:R-:W1:Y:S02]  /*7ef0*/  @!P0 SYNCS.PHASECHK.TRANS64 P0, [R8+URZ], R5 ;  /* 0x00000005080085a7 */ /* 0x000e64000800007f */
[----:B-1----:R-:W-:Y:S05]  /*7f00*/  @!P0 BRA `(.L_x_196) ;  /* 0xfffffffc00f08947 */ /* 0x002fea000383ffff */
[----:B------:R-:W-:Y:S05]  /*7f10*/  BRA `(.L_x_225) ;  /* 0xfffffff000f87947 */ /* 0x000fea000383ffff */
.L_x_197:
[----:B0-----:R0:W1:Y:S02]  /*7f20*/  SYNCS.PHASECHK.TRANS64.TRYWAIT P0, [R9+URZ], R4 ;  /* 0x00000004090075a7 */ /* 0x001064000800017f */
[----:B-1----:R-:W-:Y:S05]  /*7f30*/  @!P0 NANOSLEEP.SYNCS 0x989680 ;  /* 0x009896800000895d */ /* 0x002fea0003900000 */
[----:B------:R-:W1:Y:S02]  /*7f40*/  @!P0 SYNCS.PHASECHK.TRANS64 P0, [R9+URZ], R4 ;  /* 0x00000004090085a7 */ /* 0x000e64000800007f */
[----:B-1----:R-:W-:Y:S05]  /*7f50*/  @!P0 BRA `(.L_x_197) ;  /* 0xfffffffc00f08947 */ /* 0x002fea000383ffff */
[----:B------:R-:W-:Y:S05]  /*7f60*/  BRA `(.L_x_226) ;  /* 0xfffffff400087947 */ /* 0x000fea000383ffff */
.L_x_198:
[----:B0-----:R0:W1:Y:S02]  /*7f70*/  SYNCS.PHASECHK.TRANS64.TRYWAIT P0, [R8+URZ], R5 ;  /* 0x00000005080075a7 */ /* 0x001064000800017f */
[----:B-1----:R-:W-:Y:S05]  /*7f80*/  @!P0 NANOSLEEP.SYNCS 0x989680 ;  /* 0x009896800000895d */ /* 0x002fea0003900000 */
[----:B------:R-:W1:Y:S02]  /*7f90*/  @!P0 SYNCS.PHASECHK.TRANS64 P0, [R8+URZ], R5 ;  /* 0x00000005080085a7 */ /* 0x000e64000800007f */
[----:B-1----:R-:W-:Y:S05]  /*7fa0*/  @!P0 BRA `(.L_x_198) ;  /* 0xfffffffc00f08947 */ /* 0x002fea000383ffff */
[----:B------:R-:W-:Y:S05]  /*7fb0*/  BRA `(.L_x_227) ;  /* 0xfffffff400187947 */ /* 0x000fea000383ffff */
.L_x_199:
[----:B0-----:R0:W1:Y:S02]  /*7fc0*/  SYNCS.PHASECHK.TRANS64.TRYWAIT P0, [R9+URZ], R4 ;  /* 0x00000004090075a7 */ /* 0x001064000800017f */
[----:B-1----:R-:W-:Y:S05]  /*7fd0*/  @!P0 NANOSLEEP.SYNCS 0x989680 ;  /* 0x009896800000895d */ /* 0x002fea0003900000 */
[----:B------:R-:W1:Y:S02]  /*7fe0*/  @!P0 SYNCS.PHASECHK.TRANS64 P0, [R9+URZ], R4 ;  /* 0x00000004090085a7 */ /* 0x000e64000800007f */
[----:B-1----:R-:W-:Y:S05]  /*7ff0*/  @!P0 BRA `(.L_x_199) ;  /* 0xfffffffc00f08947 */ /* 0x002fea000383ffff */
[----:B------:R-:W-:Y:S05]  /*8000*/  BRA `(.L_x_228) ;  /* 0xfffffff400287947 */ /* 0x000fea000383ffff */
.L_x_200:
[----:B0-----:R0:W1:Y:S02]  /*8010*/  SYNCS.PHASECHK.TRANS64.TRYWAIT P0, [R8+URZ], R5 ;  /* 0x00000005080075a7 */ /* 0x001064000800017f */
[----:B-1----:R-:W-:Y:S05]  /*8020*/  @!P0 NANOSLEEP.SYNCS 0x989680 ;  /* 0x009896800000895d */ /* 0x002fea0003900000 */
[----:B------:R-:W1:Y:S02]  /*8030*/  @!P0 SYNCS.PHASECHK.TRANS64 P0, [R8+URZ], R5 ;  /* 0x00000005080085a7 */ /* 0x000e64000800007f */
[----:B-1----:R-:W-:Y:S05]  /*8040*/  @!P0 BRA `(.L_x_200) ;  /* 0xfffffffc00f08947 */ /* 0x002fea000383ffff */
[----:B------:R-:W-:Y:S05]  /*8050*/  BRA `(.L_x_229) ;  /* 0xfffffff400387947 */ /* 0x000fea000383ffff */
.L_x_201:
[----:B0-----:R0:W1:Y:S02]  /*8060*/  SYNCS.PHASECHK.TRANS64.TRYWAIT P0, [R9+URZ], R4 ;  /* 0x00000004090075a7 */ /* 0x001064000800017f */
[----:B-1----:R-:W-:Y:S05]  /*8070*/  @!P0 NANOSLEEP.SYNCS 0x989680 ;  /* 0x009896800000895d */ /* 0x002fea0003900000 */
[----:B------:R-:W1:Y:S02]  /*8080*/  @!P0 SYNCS.PHASECHK.TRANS64 P0, [R9+URZ], R4 ;  /* 0x00000004090085a7 */ /* 0x000e64000800007f */
[----:B-1----:R-:W-:Y:S05]  /*8090*/  @!P0 BRA `(.L_x_201) ;  /* 0xfffffffc00f08947 */ /* 0x002fea000383ffff */
[----:B------:R-:W-:Y:S05]  /*80a0*/  BRA `(.L_x_230) ;  /* 0xfffffff400487947 */ /* 0x000fea000383ffff */
.L_x_202:
[----:B0-----:R0:W1:Y:S02]  /*80b0*/  SYNCS.PHASECHK.TRANS64.TRYWAIT P0, [R8+URZ], R5 ;  /* 0x00000005080075a7 */ /* 0x001064000800017f */
[----:B-1----:R-:W-:Y:S05]  /*80c0*/  @!P0 NANOSLEEP.SYNCS 0x989680 ;  /* 0x009896800000895d */ /* 0x002fea0003900000 */
[----:B------:R-:W1:Y:S02]  /*80d0*/  @!P0 SYNCS.PHASECHK.TRANS64 P0, [R8+URZ], R5 ;  /* 0x00000005080085a7 */ /* 0x000e64000800007f */
[----:B-1----:R-:W-:Y:S05]  /*80e0*/  @!P0 BRA `(.L_x_202) ;  /* 0xfffffffc00f08947 */ /* 0x002fea000383ffff */
[----:B------:R-:W-:Y:S05]  /*80f0*/  BRA `(.L_x_231) ;  /* 0xfffffff400587947 */ /* 0x000fea000383ffff */
.L_x_203:
[----:B0-----:R0:W1:Y:S02]  /*8100*/  SYNCS.PHASECHK.TRANS64.TRYWAIT P0, [R9+URZ], R4 ;  /* 0x00000004090075a7 */ /* 0x001064000800017f */
[----:B-1----:R-:W-:Y:S05]  /*8110*/  @!P0 NANOSLEEP.SYNCS 0x989680 ;  /* 0x009896800000895d */ /* 0x002fea0003900000 */
[----:B------:R-:W1:Y:S02]  /*8120*/  @!P0 SYNCS.PHASECHK.TRANS64 P0, [R9+URZ], R4 ;  /* 0x00000004090085a7 */ /* 0x000e64000800007f */
[----:B-1----:R-:W-:Y:S05]  /*8130*/  @!P0 BRA `(.L_x_203) ;  /* 0xfffffffc00f08947 */ /* 0x002fea000383ffff */
[----:B------:R-:W-:Y:S05]  /*8140*/  BRA `(.L_x_232) ;  /* 0xfffffff400687947 */ /* 0x000fea000383ffff */
.L_x_204:
[----:B0-----:R0:W1:Y:S02]  /*8150*/  SYNCS.PHASECHK.TRANS64.TRYWAIT P0, [R8+URZ], R5 ;  /* 0x00000005080075a7 */ /* 0x001064000800017f */
[----:B-1----:R-:W-:Y:S05]  /*8160*/  @!P0 NANOSLEEP.SYNCS 0x989680 ;  /* 0x009896800000895d */ /* 0x002fea0003900000 */
[----:B------:R-:W1:Y:S02]  /*8170*/  @!P0 SYNCS.PHASECHK.TRANS64 P0, [R8+URZ], R5 ;  /* 0x00000005080085a7 */ /* 0x000e64000800007f */
[----:B-1----:R-:W-:Y:S05]  /*8180*/  @!P0 BRA `(.L_x_204) ;  /* 0xfffffffc00f08947 */ /* 0x002fea000383ffff */
[----:B------:R-:W-:Y:S05]  /*8190*/  BRA `(.L_x_233) ;  /* 0xfffffff400787947 */ /* 0x000fea000383ffff */
.L_x_205:
[----:B0-----:R0:W1:Y:S02]  /*81a0*/  SYNCS.PHASECHK.TRANS64.TRYWAIT P0, [R9+URZ], R4 ;  /* 0x00000004090075a7 */ /* 0x001064000800017f */
[----:B-1----:R-:W-:Y:S05]  /*81b0*/  @!P0 NANOSLEEP.SYNCS 0x989680 ;  /* 0x009896800000895d */ /* 0x002fea0003900000 */
[----:B------:R-:W1:Y:S02]  /*81c0*/  @!P0 SYNCS.PHASECHK.TRANS64 P0, [R9+URZ], R4 ;  /* 0x00000004090085a7 */ /* 0x000e64000800007f */
[----:B-1----:R-:W-:Y:S05]  /*81d0*/  @!P0 BRA `(.L_x_205) ;  /* 0xfffffffc00f08947 */ /* 0x002fea000383ffff */
[----:B------:R-:W-:Y:S05]  /*81e0*/  BRA `(.L_x_234) ;  /* 0xfffffff400887947 */ /* 0x000fea000383ffff */
.L_x_206:
[----:B0-----:R0:W1:Y:S02]  /*81f0*/  SYNCS.PHASECHK.TRANS64.TRYWAIT P0, [R8+URZ], R5 ;  /* 0x00000005080075a7 */ /* 0x001064000800017f */
[----:B-1----:R-:W-:Y:S05]  /*8200*/  @!P0 NANOSLEEP.SYNCS 0x989680 ;  /* 0x009896800000895d */ /* 0x002fea0003900000 */
[----:B------:R-:W1:Y:S02]  /*8210*/  @!P0 SYNCS.PHASECHK.TRANS64 P0, [R8+URZ], R5 ;  /* 0x00000005080085a7 */ /* 0x000e64000800007f */
[----:B-1----:R-:W-:Y:S05]  /*8220*/  @!P0 BRA `(.L_x_206) ;  /* 0xfffffffc00f08947 */ /* 0x002fea000383ffff */
[----:B------:R-:W-:Y:S05]  /*8230*/  BRA `(.L_x_235) ;  /* 0xfffffff400987947 */ /* 0x000fea000383ffff */
.L_x_207:
[----:B0-----:R0:W1:Y:S02]  /*8240*/  SYNCS.PHASECHK.TRANS64.TRYWAIT P0, [R9+URZ], R4 ;  /* 0x00000004090075a7 */ /* 0x001064000800017f */
[----:B-1----:R-:W-:Y:S05]  /*8250*/  @!P0 NANOSLEEP.SYNCS 0x989680 ;  /* 0x009896800000895d */ /* 0x002fea0003900000 */
[----:B------:R-:W1:Y:S02]  /*8260*/  @!P0 SYNCS.PHASECHK.TRANS64 P0, [R9+URZ], R4 ;  /* 0x00000004090085a7 */ /* 0x000e64000800007f */
[----:B-1----:R-:W-:Y:S05]  /*8270*/  @!P0 BRA `(.L_x_207) ;  /* 0xfffffffc00f08947 */ /* 0x002fea000383ffff */
[----:B------:R-:W-:Y:S05]  /*8280*/  BRA `(.L_x_236) ;  /* 0xfffffff400a87947 */ /* 0x000fea000383ffff */
.L_x_208:
[----:B0-----:R0:W1:Y:S02]  /*8290*/  SYNCS.PHASECHK.TRANS64.TRYWAIT P0, [R8+URZ], R5 ;  /* 0x00000005080075a7 */ /* 0x001064000800017f */
[----:B-1----:R-:W-:Y:S05]  /*82a0*/  @!P0 NANOSLEEP.SYNCS 0x989680 ;  /* 0x009896800000895d */ /* 0x002fea0003900000 */
[----:B------:R-:W1:Y:S02]  /*82b0*/  @!P0 SYNCS.PHASECHK.TRANS64 P0, [R8+URZ], R5 ;  /* 0x00000005080085a7 */ /* 0x000e64000800007f */
[----:B-1----:R-:W-:Y:S05]  /*82c0*/  @!P0 BRA `(.L_x_208) ;  /* 0xfffffffc00f08947 */ /* 0x002fea000383ffff */
[----:B------:R-:W-:Y:S05]  /*82d0*/  BRA `(.L_x_237) ;  /* 0xfffffff400b87947 */ /* 0x000fea000383ffff */
.L_x_209:
[----:B-1----:R1:W2:Y:S02]  /*82e0*/  SYNCS.PHASECHK.TRANS64.TRYWAIT P0, [R11+URZ], R6 ;  /* 0x000000060b0075a7 */ /* 0x0022a4000800017f */
[----:B--2---:R-:W-:Y:S05]  /*82f0*/  @!P0 NANOSLEEP.SYNCS 0x989680 ;  /* 0x009896800000895d */ /* 0x004fea0003900000 */
[----:B------:R-:W2:Y:S02]  /*8300*/  @!P0 SYNCS.PHASECHK.TRANS64 P0, [R11+URZ], R6 ;  /* 0x000000060b0085a7 */ /* 0x000ea4000800007f */
[----:B--2---:R-:W-:Y:S05]  /*8310*/  @!P0 BRA `(.L_x_209) ;  /* 0xfffffffc00f08947 */ /* 0x004fea000383ffff */
[----:B------:R-:W-:Y:S05]  /*8320*/  BRA `(.L_x_238) ;  /* 0xfffffff400c07947 */ /* 0x000fea000383ffff */
.L_x_239:
[----:B------:R-:W-:-:S00]  /*8330*/  BRA `(.L_x_239) ;  /* 0xfffffffc00fc7947 */ /* 0x000fc0000383ffff */
[----:B------:R-:W-:-:S00]  /*8340*/  NOP ;  /* 0x0000000000007918 */ /* 0x000fc00000000000 */
        /* <DEDUP_REMOVED lines=11> */
.L_x_240:


//--------------------- .nv.global.init           --------------------------
	.section	.nv.global.init,"aw",@progbits
.nv.global.init:
	.type		$str$22,@object
	.size		$str$22,($str$23 - $str$22)
$str$22:
        /*0000*/ 	.byte	0x6b, 0x5f, 0x74, 0x69, 0x6c, 0x65, 0x5f, 0x63, 0x6f, 0x75, 0x6e, 0x74, 0x20, 0x3e, 0x3d, 0x20
        /*0010*/ 	.byte	0x31, 0x00
	.type		$str$23,@object
	.size		$str$23,(__unnamed_1 - $str$23)
$str$23:
        /*0012*/ 	.byte	0x2f, 0x74, 0x6d, 0x70, 0x2f, 0x63, 0x75, 0x74, 0x6c, 0x61, 0x73, 0x73, 0x5f, 0x73, 0x77, 0x65
        /*0022*/ 	.byte	0x65, 0x70, 0x5f, 0x73, 0x72, 0x63, 0x2f, 0x69, 0x6e, 0x63, 0x6c, 0x75, 0x64, 0x65, 0x2f, 0x63
        /*0032*/ 	.byte	0x75, 0x74, 0x6c, 0x61, 0x73, 0x73, 0x2f, 0x67, 0x65, 0x6d, 0x6d, 0x2f, 0x63, 0x6f, 0x6c, 0x6c
        /*0042*/ 	.byte	0x65, 0x63, 0x74, 0x69, 0x76, 0x65, 0x2f, 0x73, 0x6d, 0x39, 0x30, 0x5f, 0x6d, 0x6d, 0x61, 0x5f
        /*0052*/ 	.byte	0x74, 0x6d, 0x61, 0x5f, 0x67, 0x6d, 0x6d, 0x61, 0x5f, 0x73, 0x73, 0x5f, 0x77, 0x61, 0x72, 0x70
        /*0062*/ 	.byte	0x73, 0x70, 0x65, 0x63, 0x69, 0x61, 0x6c, 0x69, 0x7a, 0x65, 0x64, 0x2e, 0x68, 0x70, 0x70, 0x00
	.type		__unnamed_1,@object
	.size		__unnamed_1,(.L_0 - __unnamed_1)
__unnamed_1:
        /*0072*/ 	.byte	0x76, 0x6f, 0x69, 0x64, 0x20, 0x63, 0x75, 0x74, 0x6c, 0x61, 0x73, 0x73, 0x3a, 0x3a, 0x67, 0x65
        /* <DEDUP_REMOVED lines=172> */
        /*0b42*/ 	.byte	0x65, 0x6e, 0x74, 0x69, 0x74, 0x79, 0x5d, 0x00
.L_0:


//--------------------- .nv.shared._ZN7cutlass13device_kernelINS_4gemm6kernel13GemmUniversalIN4cute5tupleIJiiiiEEENS1_10collective13CollectiveMmaINS1_34MainloopSm90TmaGmmaWarpSpecializedILi22ENS5_IJNS4_1CILi1EEENSA_ILi2EEESB_EEENS1_35KernelTmaWarpSpecializedCooperativeEEENS5_IJNSA_ILi256EEENSA_ILi64EEENSA_ILi32EEEEEEaNS5_IJlSB_lEEEaSK_NS4_8TiledMMAINS4_8MMA_AtomIJNS4_4SM904GMMA26MMA_64x64x32_S32S8S8_SS_TNEEEENS4_6LayoutINS5_IJSC_SB_SB_EEENS5_IJSB_NSA_ILi0EEEST_EEEEENS5_IJNS4_10UnderscoreESW_SW_EEEEENS4_23SM90_TMA_LOAD_MULTICASTENS4_14ComposedLayoutINS4_7SwizzleILi1ELi4ELi3EEENS4_18smem_ptr_flag_bitsILi8EEENSR_INS5_IJNSA_ILi8EEESI_EEENS5_IJSI_SB_EEEEEEEvNS4_8identityENS4_13SM90_TMA_LOADES19_vS1A_EENS_8epilogue10collective6detail29Sm90TmaWarpSpecializedAdapterINS1E_15DefaultEpilogueIaSK_SK_NS1D_6thread17LinearCombinationIaLi1EiiLNS1I_9ScaleType4KindE0ELNS_15FloatRoundStyleE2EaEENS1_15EpilogueDefaultEEEEEvvEEEEvNT_6ParamsE --------------------------
	.section	.nv.shared._ZN7cutlass13device_kernelINS_4gemm6kernel13GemmUniversalIN4cute5tupleIJiiiiEEENS1_10collective13CollectiveMmaINS1_34MainloopSm90TmaGmmaWarpSpecializedILi22ENS5_IJNS4_1CILi1EEENSA_ILi2EEESB_EEENS1_35KernelTmaWarpSpecializedCooperativeEEENS5_IJNSA_ILi256EEENSA_ILi64EEENSA_ILi32EEEEEEaNS5_IJlSB_lEEEaSK_NS4_8TiledMMAINS4_8MMA_AtomIJNS4_4SM904GMMA26MMA_64x64x32_S32S8S8_SS_TNEEEENS4_6LayoutINS5_IJSC_SB_SB_EEENS5_IJSB_NSA_ILi0EEEST_EEEEENS5_IJNS4_10UnderscoreESW_SW_EEEEENS4_23SM90_TMA_LOAD_MULTICASTENS4_14ComposedLayoutINS4_7SwizzleILi1ELi4ELi3EEENS4_18smem_ptr_flag_bitsILi8EEENSR_INS5_IJNSA_ILi8EEESI_EEENS5_IJSI_SB_EEEEEEEvNS4_8identityENS4_13SM90_TMA_LOADES19_vS1A_EENS_8epilogue10collective6detail29Sm90TmaWarpSpecializedAdapterINS1E_15DefaultEpilogueIaSK_SK_NS1D_6thread17LinearCombinationIaLi1EiiLNS1I_9ScaleType4KindE0ELNS_15FloatRoundStyleE2EaEENS1_15EpilogueDefaultEEEEEvvEEEEvNT_6ParamsE,"aw",@nobits
	.sectionflags	@""
	.align	16
	.zero		1024


//--------------------- .nv.shared.reserved.0     --------------------------
	.section	.nv.shared.reserved.0,"aw",@nobits
	.weak		__nv_reservedSMEM_offset_0_alias
	.size		__nv_reservedSMEM_offset_0_alias, 0, 0
	.other		__nv_reservedSMEM_offset_0_alias,@"STO_CUDA_RESERVED_SHARED STV_DEFAULT"
__nv_reservedSMEM_offset_0_alias:
	.zero		0


//--------------------- .nv.global                --------------------------
	.section	.nv.global,"aw",@nobits
.nv.global:
	.type		_ZN40_INTERNAL_f7d5055f_4_k_cu_6aea6976_192814cute1_E,@object
	.size		_ZN40_INTERNAL_f7d5055f_4_k_cu_6aea6976_192814cute1_E,(_ZN40_INTERNAL_f7d5055f_4_k_cu_6aea6976_192814cuda3std3__45__cpo6cbeginE - _ZN40_INTERNAL_f7d5055f_4_k_cu_6aea6976_192814cute1_E)
_ZN40_INTERNAL_f7d5055f_4_k_cu_6aea6976_192814cute1_E:
	.zero		1
	.type		_ZN40_INTERNAL_f7d5055f_4_k_cu_6aea6976_192814cuda3std3__45__cpo6cbeginE,@object
	.size		_ZN40_INTERNAL_f7d5055f_4_k_cu_6aea6976_192814cuda3std3__45__cpo6cbeginE,(_ZN40_INTERNAL_f7d5055f_4_k_cu_6aea6976_192814cuda3std3__48in_placeE - _ZN40_INTERNAL_f7d5055f_4_k_cu_6aea6976_192814cuda3std3__45__cpo6cbeginE)
_ZN40_INTERNAL_f7d5055f_4_k_cu_6aea6976_192814cuda3std3__45__cpo6cbeginE:
	.zero		1
	.type		_ZN40_INTERNAL_f7d5055f_4_k_cu_6aea6976_192814cuda3std3__48in_placeE,@object
	.size		_ZN40_INTERNAL_f7d5055f_4_k_cu_6aea6976_192814cuda3std3__48in_placeE,(_ZN40_INTERNAL_f7d5055f_4_k_cu_6aea6976_192814cuda3std6ranges3__45__cpo9iter_moveE - _ZN40_INTERNAL_f7d5055f_4_k_cu_6aea6976_192814cuda3std3__48in_placeE)
_ZN40_INTERNAL_f7d5055f_4_k_cu_6aea6976_192814cuda3std3__48in_placeE:
	.zero		1
	.type		_ZN40_INTERNAL_f7d5055f_4_k_cu_6aea6976_192814cuda3std6ranges3__45__cpo9iter_moveE,@object
	.size		_ZN40_INTERNAL_f7d5055f_4_k_cu_6aea6976_192814cuda3std6ranges3__45__cpo9iter_moveE,(_ZN40_INTERNAL_f7d5055f_4_k_cu_6aea6976_192814cuda3std3__45__cpo5beginE - _ZN40_INTERNAL_f7d5055f_4_k_cu_6aea6976_192814cuda3std6ranges3__45__cpo9iter_moveE)
_ZN40_INTERNAL_f7d5055f_4_k_cu_6aea6976_192814cuda3std6ranges3__45__cpo9iter_moveE:
	.zero		1
	.type		_ZN40_INTERNAL_f7d5055f_4_k_cu_6aea6976_192814cuda3std3__45__cpo5beginE,@object
	.size		_ZN40_INTERNAL_f7d5055f_4_k_cu_6aea6976_192814cuda3std3__45__cpo5beginE,(_ZN40_INTERNAL_f7d5055f_4_k_cu_6aea6976_192814cuda3std3__442_GLOBAL__N__f7d5055f_4_k_cu_6aea6976_192816ignoreE - _ZN40_INTERNAL_f7d5055f_4_k_cu_6aea6976_192814cuda3std3__45__cpo5beginE)
_ZN40_INTERNAL_f7d5055f_4_k_cu_6aea6976_192814cuda3std3__45__cpo5beginE:
	.zero		1
	.type		_ZN40_INTERNAL_f7d5055f_4_k_cu_6aea6976_192814cuda3std3__442_GLOBAL__N__f7d5055f_4_k_cu_6aea6976_192816ignoreE,@object
	.size		_ZN40_INTERNAL_f7d5055f_4_k_cu_6aea6976_192814cuda3std3__442_GLOBAL__N__f7d5055f_4_k_cu_6aea6976_192816ignoreE,(_ZN40_INTERNAL_f7d5055f_4_k_cu_6aea6976_192814cute7productE - _ZN40_INTERNAL_f7d5055f_4_k_cu_6aea6976_192814cuda3std3__442_GLOBAL__N__f7d5055f_4_k_cu_6aea6976_192816ignoreE)
_ZN40_INTERNAL_f7d5055f_4_k_cu_6aea6976_192814cuda3std3__442_GLOBAL__N__f7d5055f_4_k_cu_6aea6976_192816ignoreE:
	.zero		1
	.type		_ZN40_INTERNAL_f7d5055f_4_k_cu_6aea6976_192814cute7productE,@object
	.size		_ZN40_INTERNAL_f7d5055f_4_k_cu_6aea6976_192814cute7productE,(_ZN40_INTERNAL_f7d5055f_4_k_cu_6aea6976_192814cuda3std3__45__cpo3endE - _ZN40_INTERNAL_f7d5055f_4_k_cu_6aea6976_192814cute7productE)
_ZN40_INTERNAL_f7d5055f_4_k_cu_6aea6976_192814cute7productE:
	.zero		1
	.type		_ZN40_INTERNAL_f7d5055f_4_k_cu_6aea6976_192814cuda3std3__45__cpo3endE,@object
	.size		_ZN40_INTERNAL_f7d5055f_4_k_cu_6aea6976_192814cuda3std3__45__cpo3endE,(_ZN40_INTERNAL_f7d5055f_4_k_cu_6aea6976_192814cuda3std3__419piecewise_constructE - _ZN40_INTERNAL_f7d5055f_4_k_cu_6aea6976_192814cuda3std3__45__cpo3endE)
_ZN40_INTERNAL_f7d5055f_4_k_cu_6aea6976_192814cuda3std3__45__cpo3endE:
	.zero		1
	.type		_ZN40_INTERNAL_f7d5055f_4_k_cu_6aea6976_192814cuda3std3__419piecewise_constructE,@object
	.size		_ZN40_INTERNAL_f7d5055f_4_k_cu_6aea6976_192814cuda3std3__419piecewise_constructE,(_ZN40_INTERNAL_f7d5055f_4_k_cu_6aea6976_192814cuda3std3__45__cpo4cendE - _ZN40_INTERNAL_f7d5055f_4_k_cu_6aea6976_192814cuda3std3__419piecewise_constructE)
_ZN40_INTERNAL_f7d5055f_4_k_cu_6aea6976_192814cuda3std3__419piecewise_constructE:
	.zero		1
	.type		_ZN40_INTERNAL_f7d5055f_4_k_cu_6aea6976_192814cuda3std3__45__cpo4cendE,@object
	.size		_ZN40_INTERNAL_f7d5055f_4_k_cu_6aea6976_192814cuda3std3__45__cpo4cendE,(_ZN40_INTERNAL_f7d5055f_4_k_cu_6aea6976_192814cuda3std6ranges3__45__cpo4swapE - _ZN40_INTERNAL_f7d5055f_4_k_cu_6aea6976_192814cuda3std3__45__cpo4cendE)
_ZN40_INTERNAL_f7d5055f_4_k_cu_6aea6976_192814cuda3std3__45__cpo4cendE:
	.zero		1
	.type		_ZN40_INTERNAL_f7d5055f_4_k_cu_6aea6976_192814cuda3std6ranges3__45__cpo4swapE,@object
	.size		_ZN40_INTERNAL_f7d5055f_4_k_cu_6aea6976_192814cuda3std6ranges3__45__cpo4swapE,(.L_8 - _ZN40_INTERNAL_f7d5055f_4_k_cu_6aea6976_192814cuda3std6ranges3__45__cpo4swapE)
_ZN40_INTERNAL_f7d5055f_4_k_cu_6aea6976_192814cuda3std6ranges3__45__cpo4swapE:
	.zero		1
.L_8:


//--------------------- .nv.constant0._ZN7cutlass13device_kernelINS_4gemm6kernel13GemmUniversalIN4cute5tupleIJiiiiEEENS1_10collective13CollectiveMmaINS1_34MainloopSm90TmaGmmaWarpSpecializedILi22ENS5_IJNS4_1CILi1EEENSA_ILi2EEESB_EEENS1_35KernelTmaWarpSpecializedCooperativeEEENS5_IJNSA_ILi256EEENSA_ILi64EEENSA_ILi32EEEEEEaNS5_IJlSB_lEEEaSK_NS4_8TiledMMAINS4_8MMA_AtomIJNS4_4SM904GMMA26MMA_64x64x32_S32S8S8_SS_TNEEEENS4_6LayoutINS5_IJSC_SB_SB_EEENS5_IJSB_NSA_ILi0EEEST_EEEEENS5_IJNS4_10UnderscoreESW_SW_EEEEENS4_23SM90_TMA_LOAD_MULTICASTENS4_14ComposedLayoutINS4_7SwizzleILi1ELi4ELi3EEENS4_18smem_ptr_flag_bitsILi8EEENSR_INS5_IJNSA_ILi8EEESI_EEENS5_IJSI_SB_EEEEEEEvNS4_8identityENS4_13SM90_TMA_LOADES19_vS1A_EENS_8epilogue10collective6detail29Sm90TmaWarpSpecializedAdapterINS1E_15DefaultEpilogueIaSK_SK_NS1D_6thread17LinearCombinationIaLi1EiiLNS1I_9ScaleType4KindE0ELNS_15FloatRoundStyleE2EaEENS1_15EpilogueDefaultEEEEEvvEEEEvNT_6ParamsE --------------------------
	.section	.nv.constant0._ZN7cutlass13device_kernelINS_4gemm6kernel13GemmUniversalIN4cute5tupleIJiiiiEEENS1_10collective13CollectiveMmaINS1_34MainloopSm90TmaGmmaWarpSpecializedILi22ENS5_IJNS4_1CILi1EEENSA_ILi2EEESB_EEENS1_35KernelTmaWarpSpecializedCooperativeEEENS5_IJNSA_ILi256EEENSA_ILi64EEENSA_ILi32EEEEEEaNS5_IJlSB_lEEEaSK_NS4_8TiledMMAINS4_8MMA_AtomIJNS4_4SM904GMMA26MMA_64x64x32_S32S8S8_SS_TNEEEENS4_6LayoutINS5_IJSC_SB_SB_EEENS5_IJSB_NSA_ILi0EEEST_EEEEENS5_IJNS4_10UnderscoreESW_SW_EEEEENS4_23SM90_TMA_LOAD_MULTICASTENS4_14ComposedLayoutINS4_7SwizzleILi1ELi4ELi3EEENS4_18smem_ptr_flag_bitsILi8EEENSR_INS5_IJNSA_ILi8EEESI_EEENS5_IJSI_SB_EEEEEEEvNS4_8identityENS4_13SM90_TMA_LOADES19_vS1A_EENS_8epilogue10collective6detail29Sm90TmaWarpSpecializedAdapterINS1E_15DefaultEpilogueIaSK_SK_NS1D_6thread17LinearCombinationIaLi1EiiLNS1I_9ScaleType4KindE0ELNS_15FloatRoundStyleE2EaEENS1_15EpilogueDefaultEEEEEvvEEEEvNT_6ParamsE,"a",@progbits
	.sectionflags	@""
	.align	4
.nv.constant0._ZN7cutlass13device_kernelINS_4gemm6kernel13GemmUniversalIN4cute5tupleIJiiiiEEENS1_10collective13CollectiveMmaINS1_34MainloopSm90TmaGmmaWarpSpecializedILi22ENS5_IJNS4_1CILi1EEENSA_ILi2EEESB_EEENS1_35KernelTmaWarpSpecializedCooperativeEEENS5_IJNSA_ILi256EEENSA_ILi64EEENSA_ILi32EEEEEEaNS5_IJlSB_lEEEaSK_NS4_8TiledMMAINS4_8MMA_AtomIJNS4_4SM904GMMA26MMA_64x64x32_S32S8S8_SS_TNEEEENS4_6LayoutINS5_IJSC_SB_SB_EEENS5_IJSB_NSA_ILi0EEEST_EEEEENS5_IJNS4_10UnderscoreESW_SW_EEEEENS4_23SM90_TMA_LOAD_MULTICASTENS4_14ComposedLayoutINS4_7SwizzleILi1ELi4ELi3EEENS4_18smem_ptr_flag_bitsILi8EEENSR_INS5_IJNSA_ILi8EEESI_EEENS5_IJSI_SB_EEEEEEEvNS4_8identityENS4_13SM90_TMA_LOADES19_vS1A_EENS_8epilogue10collective6detail29Sm90TmaWarpSpecializedAdapterINS1E_15DefaultEpilogueIaSK_SK_NS1D_6thread17LinearCombinationIaLi1EiiLNS1I_9ScaleType4KindE0ELNS_15FloatRoundStyleE2EaEENS1_15EpilogueDefaultEEEEEvvEEEEvNT_6ParamsE:
	.zero		1664


//--------------------- SYMBOLS --------------------------

	.type		.nv.reservedSmem.offset0,@object
	.size		.nv.reservedSmem.offset0,0x4
	.type		__assertfail,@function
